//
// Generated by NVIDIA NVVM Compiler
//
// Compiler Build ID: CL-36424714
// Cuda compilation tools, release 13.0, V13.0.88
// Based on NVVM 20.0.0
//

.version 9.0
.target sm_100
.address_size 64

	// .globl	_Z14softmax_threadPfS_ii

.visible .entry _Z14softmax_threadPfS_ii(
	.param .u64 .ptr .align 1 _Z14softmax_threadPfS_ii_param_0,
	.param .u64 .ptr .align 1 _Z14softmax_threadPfS_ii_param_1,
	.param .u32 _Z14softmax_threadPfS_ii_param_2,
	.param .u32 _Z14softmax_threadPfS_ii_param_3
)
{
	.reg .pred 	%p<29>;
	.reg .b32 	%r<129>;
	.reg .b32 	%f<496>;
	.reg .b64 	%rd<57>;

	ld.param.u64 	%rd17, [_Z14softmax_threadPfS_ii_param_0];
	ld.param.u64 	%rd18, [_Z14softmax_threadPfS_ii_param_1];
	ld.param.u32 	%r43, [_Z14softmax_threadPfS_ii_param_2];
	ld.param.u32 	%r42, [_Z14softmax_threadPfS_ii_param_3];
	cvta.to.global.u64 	%rd1, %rd18;
	mov.u32 	%r44, %ctaid.x;
	mov.u32 	%r45, %ntid.x;
	mov.u32 	%r46, %tid.x;
	mad.lo.s32 	%r1, %r44, %r45, %r46;
	setp.ge.s32 	%p1, %r1, %r43;
	@%p1 bra 	$L__BB0_38;
	cvta.to.global.u64 	%rd2, %rd17;
	mul.lo.s32 	%r2, %r42, %r1;
	mul.wide.s32 	%rd19, %r2, 4;
	add.s64 	%rd3, %rd2, %rd19;
	setp.lt.s32 	%p2, %r42, 1;
	mov.f32 	%f486, 0f00000000;
	@%p2 bra 	$L__BB0_14;
	and.b32  	%r3, %r42, 15;
	setp.lt.u32 	%p3, %r42, 16;
	mov.f32 	%f486, 0f00000000;
	mov.b32 	%r115, 0;
	@%p3 bra 	$L__BB0_5;
	and.b32  	%r115, %r42, 2147483632;
	neg.s32 	%r119, %r115;
	add.s64 	%rd21, %rd19, %rd2;
	add.s64 	%rd54, %rd21, 32;
	mov.f32 	%f486, 0f00000000;
$L__BB0_4:
	.pragma "nounroll";
	ld.global.f32 	%f30, [%rd54+-32];
	max.f32 	%f31, %f30, %f486;
	ld.global.f32 	%f32, [%rd54+-28];
	max.f32 	%f33, %f32, %f31;
	ld.global.f32 	%f34, [%rd54+-24];
	max.f32 	%f35, %f34, %f33;
	ld.global.f32 	%f36, [%rd54+-20];
	max.f32 	%f37, %f36, %f35;
	ld.global.f32 	%f38, [%rd54+-16];
	max.f32 	%f39, %f38, %f37;
	ld.global.f32 	%f40, [%rd54+-12];
	max.f32 	%f41, %f40, %f39;
	ld.global.f32 	%f42, [%rd54+-8];
	max.f32 	%f43, %f42, %f41;
	ld.global.f32 	%f44, [%rd54+-4];
	max.f32 	%f45, %f44, %f43;
	ld.global.f32 	%f46, [%rd54];
	max.f32 	%f47, %f46, %f45;
	ld.global.f32 	%f48, [%rd54+4];
	max.f32 	%f49, %f48, %f47;
	ld.global.f32 	%f50, [%rd54+8];
	max.f32 	%f51, %f50, %f49;
	ld.global.f32 	%f52, [%rd54+12];
	max.f32 	%f53, %f52, %f51;
	ld.global.f32 	%f54, [%rd54+16];
	max.f32 	%f55, %f54, %f53;
	ld.global.f32 	%f56, [%rd54+20];
	max.f32 	%f57, %f56, %f55;
	ld.global.f32 	%f58, [%rd54+24];
	max.f32 	%f59, %f58, %f57;
	ld.global.f32 	%f60, [%rd54+28];
	max.f32 	%f486, %f60, %f59;
	add.s32 	%r119, %r119, 16;
	add.s64 	%rd54, %rd54, 64;
	setp.eq.s32 	%p4, %r119, 0;
	@%p4 bra 	$L__BB0_5;
	bra.uni 	$L__BB0_4;
$L__BB0_5:
	setp.eq.s32 	%p5, %r3, 0;
	@%p5 bra 	$L__BB0_14;
	and.b32  	%r7, %r42, 7;
	setp.lt.u32 	%p6, %r3, 8;
	@%p6 bra 	$L__BB0_8;
	mul.wide.u32 	%rd22, %r115, 4;
	add.s64 	%rd23, %rd3, %rd22;
	ld.global.f32 	%f62, [%rd23];
	max.f32 	%f63, %f62, %f486;
	ld.global.f32 	%f64, [%rd23+4];
	max.f32 	%f65, %f64, %f63;
	ld.global.f32 	%f66, [%rd23+8];
	max.f32 	%f67, %f66, %f65;
	ld.global.f32 	%f68, [%rd23+12];
	max.f32 	%f69, %f68, %f67;
	ld.global.f32 	%f70, [%rd23+16];
	max.f32 	%f71, %f70, %f69;
	ld.global.f32 	%f72, [%rd23+20];
	max.f32 	%f73, %f72, %f71;
	ld.global.f32 	%f74, [%rd23+24];
	max.f32 	%f75, %f74, %f73;
	ld.global.f32 	%f76, [%rd23+28];
	max.f32 	%f486, %f76, %f75;
	add.s32 	%r115, %r115, 8;
$L__BB0_8:
	setp.eq.s32 	%p7, %r7, 0;
	@%p7 bra 	$L__BB0_14;
	and.b32  	%r10, %r42, 3;
	setp.lt.u32 	%p8, %r7, 4;
	@%p8 bra 	$L__BB0_11;
	mul.wide.u32 	%rd24, %r115, 4;
	add.s64 	%rd25, %rd3, %rd24;
	ld.global.f32 	%f78, [%rd25];
	max.f32 	%f79, %f78, %f486;
	ld.global.f32 	%f80, [%rd25+4];
	max.f32 	%f81, %f80, %f79;
	ld.global.f32 	%f82, [%rd25+8];
	max.f32 	%f83, %f82, %f81;
	ld.global.f32 	%f84, [%rd25+12];
	max.f32 	%f486, %f84, %f83;
	add.s32 	%r115, %r115, 4;
$L__BB0_11:
	setp.eq.s32 	%p9, %r10, 0;
	@%p9 bra 	$L__BB0_14;
	mul.wide.u32 	%rd27, %r115, 4;
	add.s64 	%rd28, %rd19, %rd27;
	add.s64 	%rd53, %rd2, %rd28;
	neg.s32 	%r118, %r10;
$L__BB0_13:
	.pragma "nounroll";
	ld.global.f32 	%f85, [%rd53];
	max.f32 	%f486, %f85, %f486;
	add.s64 	%rd53, %rd53, 4;
	add.s32 	%r118, %r118, 1;
	setp.ne.s32 	%p10, %r118, 0;
	@%p10 bra 	$L__BB0_13;
$L__BB0_14:
	setp.lt.s32 	%p11, %r42, 1;
	mov.f32 	%f494, 0f00000000;
	@%p11 bra 	$L__BB0_26;
	and.b32  	%r16, %r42, 7;
	setp.lt.u32 	%p12, %r42, 8;
	mov.f32 	%f494, 0f00000000;
	mov.b32 	%r120, 0;
	@%p12 bra 	$L__BB0_18;
	and.b32  	%r120, %r42, 2147483640;
	neg.s32 	%r123, %r120;
	add.s64 	%rd30, %rd19, %rd2;
	add.s64 	%rd55, %rd30, 16;
	mov.f32 	%f494, 0f00000000;
$L__BB0_17:
	.pragma "nounroll";
	ld.global.f32 	%f90, [%rd55+-16];
	sub.f32 	%f91, %f90, %f486;
	fma.rn.f32 	%f92, %f91, 0f3BBB989D, 0f3F000000;
	cvt.sat.f32.f32 	%f93, %f92;
	mov.f32 	%f94, 0f4B400001;
	mov.f32 	%f95, 0f437C0000;
	fma.rm.f32 	%f96, %f93, %f95, %f94;
	add.f32 	%f97, %f96, 0fCB40007F;
	neg.f32 	%f98, %f97;
	fma.rn.f32 	%f99, %f91, 0f3FB8AA3B, %f98;
	fma.rn.f32 	%f100, %f91, 0f32A57060, %f99;
	mov.b32 	%r49, %f96;
	shl.b32 	%r50, %r49, 23;
	mov.b32 	%f101, %r50;
	ex2.approx.ftz.f32 	%f102, %f100;
	fma.rn.f32 	%f103, %f102, %f101, %f494;
	ld.global.f32 	%f104, [%rd55+-12];
	sub.f32 	%f105, %f104, %f486;
	fma.rn.f32 	%f106, %f105, 0f3BBB989D, 0f3F000000;
	cvt.sat.f32.f32 	%f107, %f106;
	fma.rm.f32 	%f108, %f107, %f95, %f94;
	add.f32 	%f109, %f108, 0fCB40007F;
	neg.f32 	%f110, %f109;
	fma.rn.f32 	%f111, %f105, 0f3FB8AA3B, %f110;
	fma.rn.f32 	%f112, %f105, 0f32A57060, %f111;
	mov.b32 	%r51, %f108;
	shl.b32 	%r52, %r51, 23;
	mov.b32 	%f113, %r52;
	ex2.approx.ftz.f32 	%f114, %f112;
	fma.rn.f32 	%f115, %f114, %f113, %f103;
	ld.global.f32 	%f116, [%rd55+-8];
	sub.f32 	%f117, %f116, %f486;
	fma.rn.f32 	%f118, %f117, 0f3BBB989D, 0f3F000000;
	cvt.sat.f32.f32 	%f119, %f118;
	fma.rm.f32 	%f120, %f119, %f95, %f94;
	add.f32 	%f121, %f120, 0fCB40007F;
	neg.f32 	%f122, %f121;
	fma.rn.f32 	%f123, %f117, 0f3FB8AA3B, %f122;
	fma.rn.f32 	%f124, %f117, 0f32A57060, %f123;
	mov.b32 	%r53, %f120;
	shl.b32 	%r54, %r53, 23;
	mov.b32 	%f125, %r54;
	ex2.approx.ftz.f32 	%f126, %f124;
	fma.rn.f32 	%f127, %f126, %f125, %f115;
	ld.global.f32 	%f128, [%rd55+-4];
	sub.f32 	%f129, %f128, %f486;
	fma.rn.f32 	%f130, %f129, 0f3BBB989D, 0f3F000000;
	cvt.sat.f32.f32 	%f131, %f130;
	fma.rm.f32 	%f132, %f131, %f95, %f94;
	add.f32 	%f133, %f132, 0fCB40007F;
	neg.f32 	%f134, %f133;
	fma.rn.f32 	%f135, %f129, 0f3FB8AA3B, %f134;
	fma.rn.f32 	%f136, %f129, 0f32A57060, %f135;
	mov.b32 	%r55, %f132;
	shl.b32 	%r56, %r55, 23;
	mov.b32 	%f137, %r56;
	ex2.approx.ftz.f32 	%f138, %f136;
	fma.rn.f32 	%f139, %f138, %f137, %f127;
	ld.global.f32 	%f140, [%rd55];
	sub.f32 	%f141, %f140, %f486;
	fma.rn.f32 	%f142, %f141, 0f3BBB989D, 0f3F000000;
	cvt.sat.f32.f32 	%f143, %f142;
	fma.rm.f32 	%f144, %f143, %f95, %f94;
	add.f32 	%f145, %f144, 0fCB40007F;
	neg.f32 	%f146, %f145;
	fma.rn.f32 	%f147, %f141, 0f3FB8AA3B, %f146;
	fma.rn.f32 	%f148, %f141, 0f32A57060, %f147;
	mov.b32 	%r57, %f144;
	shl.b32 	%r58, %r57, 23;
	mov.b32 	%f149, %r58;
	ex2.approx.ftz.f32 	%f150, %f148;
	fma.rn.f32 	%f151, %f150, %f149, %f139;
	ld.global.f32 	%f152, [%rd55+4];
	sub.f32 	%f153, %f152, %f486;
	fma.rn.f32 	%f154, %f153, 0f3BBB989D, 0f3F000000;
	cvt.sat.f32.f32 	%f155, %f154;
	fma.rm.f32 	%f156, %f155, %f95, %f94;
	add.f32 	%f157, %f156, 0fCB40007F;
	neg.f32 	%f158, %f157;
	fma.rn.f32 	%f159, %f153, 0f3FB8AA3B, %f158;
	fma.rn.f32 	%f160, %f153, 0f32A57060, %f159;
	mov.b32 	%r59, %f156;
	shl.b32 	%r60, %r59, 23;
	mov.b32 	%f161, %r60;
	ex2.approx.ftz.f32 	%f162, %f160;
	fma.rn.f32 	%f163, %f162, %f161, %f151;
	ld.global.f32 	%f164, [%rd55+8];
	sub.f32 	%f165, %f164, %f486;
	fma.rn.f32 	%f166, %f165, 0f3BBB989D, 0f3F000000;
	cvt.sat.f32.f32 	%f167, %f166;
	fma.rm.f32 	%f168, %f167, %f95, %f94;
	add.f32 	%f169, %f168, 0fCB40007F;
	neg.f32 	%f170, %f169;
	fma.rn.f32 	%f171, %f165, 0f3FB8AA3B, %f170;
	fma.rn.f32 	%f172, %f165, 0f32A57060, %f171;
	mov.b32 	%r61, %f168;
	shl.b32 	%r62, %r61, 23;
	mov.b32 	%f173, %r62;
	ex2.approx.ftz.f32 	%f174, %f172;
	fma.rn.f32 	%f175, %f174, %f173, %f163;
	ld.global.f32 	%f176, [%rd55+12];
	sub.f32 	%f177, %f176, %f486;
	fma.rn.f32 	%f178, %f177, 0f3BBB989D, 0f3F000000;
	cvt.sat.f32.f32 	%f179, %f178;
	fma.rm.f32 	%f180, %f179, %f95, %f94;
	add.f32 	%f181, %f180, 0fCB40007F;
	neg.f32 	%f182, %f181;
	fma.rn.f32 	%f183, %f177, 0f3FB8AA3B, %f182;
	fma.rn.f32 	%f184, %f177, 0f32A57060, %f183;
	mov.b32 	%r63, %f180;
	shl.b32 	%r64, %r63, 23;
	mov.b32 	%f185, %r64;
	ex2.approx.ftz.f32 	%f186, %f184;
	fma.rn.f32 	%f494, %f186, %f185, %f175;
	add.s32 	%r123, %r123, 8;
	add.s64 	%rd55, %rd55, 32;
	setp.eq.s32 	%p13, %r123, 0;
	@%p13 bra 	$L__BB0_18;
	bra.uni 	$L__BB0_17;
$L__BB0_18:
	setp.eq.s32 	%p14, %r16, 0;
	@%p14 bra 	$L__BB0_26;
	and.b32  	%r22, %r42, 3;
	setp.lt.u32 	%p15, %r16, 4;
	@%p15 bra 	$L__BB0_21;
	mul.wide.u32 	%rd31, %r120, 4;
	add.s64 	%rd32, %rd3, %rd31;
	ld.global.f32 	%f188, [%rd32];
	sub.f32 	%f189, %f188, %f486;
	fma.rn.f32 	%f190, %f189, 0f3BBB989D, 0f3F000000;
	cvt.sat.f32.f32 	%f191, %f190;
	mov.f32 	%f192, 0f4B400001;
	mov.f32 	%f193, 0f437C0000;
	fma.rm.f32 	%f194, %f191, %f193, %f192;
	add.f32 	%f195, %f194, 0fCB40007F;
	neg.f32 	%f196, %f195;
	fma.rn.f32 	%f197, %f189, 0f3FB8AA3B, %f196;
	fma.rn.f32 	%f198, %f189, 0f32A57060, %f197;
	mov.b32 	%r65, %f194;
	shl.b32 	%r66, %r65, 23;
	mov.b32 	%f199, %r66;
	ex2.approx.ftz.f32 	%f200, %f198;
	fma.rn.f32 	%f201, %f200, %f199, %f494;
	ld.global.f32 	%f202, [%rd32+4];
	sub.f32 	%f203, %f202, %f486;
	fma.rn.f32 	%f204, %f203, 0f3BBB989D, 0f3F000000;
	cvt.sat.f32.f32 	%f205, %f204;
	fma.rm.f32 	%f206, %f205, %f193, %f192;
	add.f32 	%f207, %f206, 0fCB40007F;
	neg.f32 	%f208, %f207;
	fma.rn.f32 	%f209, %f203, 0f3FB8AA3B, %f208;
	fma.rn.f32 	%f210, %f203, 0f32A57060, %f209;
	mov.b32 	%r67, %f206;
	shl.b32 	%r68, %r67, 23;
	mov.b32 	%f211, %r68;
	ex2.approx.ftz.f32 	%f212, %f210;
	fma.rn.f32 	%f213, %f212, %f211, %f201;
	ld.global.f32 	%f214, [%rd32+8];
	sub.f32 	%f215, %f214, %f486;
	fma.rn.f32 	%f216, %f215, 0f3BBB989D, 0f3F000000;
	cvt.sat.f32.f32 	%f217, %f216;
	fma.rm.f32 	%f218, %f217, %f193, %f192;
	add.f32 	%f219, %f218, 0fCB40007F;
	neg.f32 	%f220, %f219;
	fma.rn.f32 	%f221, %f215, 0f3FB8AA3B, %f220;
	fma.rn.f32 	%f222, %f215, 0f32A57060, %f221;
	mov.b32 	%r69, %f218;
	shl.b32 	%r70, %r69, 23;
	mov.b32 	%f223, %r70;
	ex2.approx.ftz.f32 	%f224, %f222;
	fma.rn.f32 	%f225, %f224, %f223, %f213;
	ld.global.f32 	%f226, [%rd32+12];
	sub.f32 	%f227, %f226, %f486;
	fma.rn.f32 	%f228, %f227, 0f3BBB989D, 0f3F000000;
	cvt.sat.f32.f32 	%f229, %f228;
	fma.rm.f32 	%f230, %f229, %f193, %f192;
	add.f32 	%f231, %f230, 0fCB40007F;
	neg.f32 	%f232, %f231;
	fma.rn.f32 	%f233, %f227, 0f3FB8AA3B, %f232;
	fma.rn.f32 	%f234, %f227, 0f32A57060, %f233;
	mov.b32 	%r71, %f230;
	shl.b32 	%r72, %r71, 23;
	mov.b32 	%f235, %r72;
	ex2.approx.ftz.f32 	%f236, %f234;
	fma.rn.f32 	%f494, %f236, %f235, %f225;
	add.s32 	%r120, %r120, 4;
$L__BB0_21:
	setp.eq.s32 	%p16, %r22, 0;
	@%p16 bra 	$L__BB0_26;
	setp.eq.s32 	%p17, %r22, 1;
	@%p17 bra 	$L__BB0_24;
	mul.wide.u32 	%rd33, %r120, 4;
	add.s64 	%rd34, %rd3, %rd33;
	ld.global.f32 	%f238, [%rd34];
	sub.f32 	%f239, %f238, %f486;
	fma.rn.f32 	%f240, %f239, 0f3BBB989D, 0f3F000000;
	cvt.sat.f32.f32 	%f241, %f240;
	mov.f32 	%f242, 0f4B400001;
	mov.f32 	%f243, 0f437C0000;
	fma.rm.f32 	%f244, %f241, %f243, %f242;
	add.f32 	%f245, %f244, 0fCB40007F;
	neg.f32 	%f246, %f245;
	fma.rn.f32 	%f247, %f239, 0f3FB8AA3B, %f246;
	fma.rn.f32 	%f248, %f239, 0f32A57060, %f247;
	mov.b32 	%r73, %f244;
	shl.b32 	%r74, %r73, 23;
	mov.b32 	%f249, %r74;
	ex2.approx.ftz.f32 	%f250, %f248;
	fma.rn.f32 	%f251, %f250, %f249, %f494;
	ld.global.f32 	%f252, [%rd34+4];
	sub.f32 	%f253, %f252, %f486;
	fma.rn.f32 	%f254, %f253, 0f3BBB989D, 0f3F000000;
	cvt.sat.f32.f32 	%f255, %f254;
	fma.rm.f32 	%f256, %f255, %f243, %f242;
	add.f32 	%f257, %f256, 0fCB40007F;
	neg.f32 	%f258, %f257;
	fma.rn.f32 	%f259, %f253, 0f3FB8AA3B, %f258;
	fma.rn.f32 	%f260, %f253, 0f32A57060, %f259;
	mov.b32 	%r75, %f256;
	shl.b32 	%r76, %r75, 23;
	mov.b32 	%f261, %r76;
	ex2.approx.ftz.f32 	%f262, %f260;
	fma.rn.f32 	%f494, %f262, %f261, %f251;
	add.s32 	%r120, %r120, 2;
$L__BB0_24:
	and.b32  	%r77, %r42, 1;
	setp.eq.b32 	%p18, %r77, 1;
	not.pred 	%p19, %p18;
	@%p19 bra 	$L__BB0_26;
	mul.wide.u32 	%rd35, %r120, 4;
	add.s64 	%rd36, %rd3, %rd35;
	ld.global.f32 	%f263, [%rd36];
	sub.f32 	%f264, %f263, %f486;
	fma.rn.f32 	%f265, %f264, 0f3BBB989D, 0f3F000000;
	cvt.sat.f32.f32 	%f266, %f265;
	mov.f32 	%f267, 0f4B400001;
	mov.f32 	%f268, 0f437C0000;
	fma.rm.f32 	%f269, %f266, %f268, %f267;
	add.f32 	%f270, %f269, 0fCB40007F;
	neg.f32 	%f271, %f270;
	fma.rn.f32 	%f272, %f264, 0f3FB8AA3B, %f271;
	fma.rn.f32 	%f273, %f264, 0f32A57060, %f272;
	mov.b32 	%r78, %f269;
	shl.b32 	%r79, %r78, 23;
	mov.b32 	%f274, %r79;
	ex2.approx.ftz.f32 	%f275, %f273;
	fma.rn.f32 	%f494, %f275, %f274, %f494;
$L__BB0_26:
	setp.lt.s32 	%p20, %r42, 1;
	@%p20 bra 	$L__BB0_38;
	and.b32  	%r27, %r42, 7;
	setp.lt.u32 	%p21, %r42, 8;
	mov.b32 	%r126, 0;
	@%p21 bra 	$L__BB0_30;
	and.b32  	%r126, %r42, 2147483640;
	neg.s32 	%r125, %r126;
	add.s64 	%rd38, %rd19, %rd2;
	add.s64 	%rd56, %rd38, 16;
	add.s64 	%rd12, %rd1, 16;
	mov.u32 	%r124, %r2;
$L__BB0_29:
	.pragma "nounroll";
	mul.wide.s32 	%rd39, %r124, 4;
	add.s64 	%rd40, %rd12, %rd39;
	ld.global.f32 	%f276, [%rd56+-16];
	sub.f32 	%f277, %f276, %f486;
	fma.rn.f32 	%f278, %f277, 0f3BBB989D, 0f3F000000;
	cvt.sat.f32.f32 	%f279, %f278;
	mov.f32 	%f280, 0f4B400001;
	mov.f32 	%f281, 0f437C0000;
	fma.rm.f32 	%f282, %f279, %f281, %f280;
	add.f32 	%f283, %f282, 0fCB40007F;
	neg.f32 	%f284, %f283;
	fma.rn.f32 	%f285, %f277, 0f3FB8AA3B, %f284;
	fma.rn.f32 	%f286, %f277, 0f32A57060, %f285;
	mov.b32 	%r81, %f282;
	shl.b32 	%r82, %r81, 23;
	mov.b32 	%f287, %r82;
	ex2.approx.ftz.f32 	%f288, %f286;
	mul.f32 	%f289, %f288, %f287;
	div.rn.f32 	%f290, %f289, %f494;
	st.global.f32 	[%rd40+-16], %f290;
	ld.global.f32 	%f291, [%rd56+-12];
	sub.f32 	%f292, %f291, %f486;
	fma.rn.f32 	%f293, %f292, 0f3BBB989D, 0f3F000000;
	cvt.sat.f32.f32 	%f294, %f293;
	fma.rm.f32 	%f295, %f294, %f281, %f280;
	add.f32 	%f296, %f295, 0fCB40007F;
	neg.f32 	%f297, %f296;
	fma.rn.f32 	%f298, %f292, 0f3FB8AA3B, %f297;
	fma.rn.f32 	%f299, %f292, 0f32A57060, %f298;
	mov.b32 	%r83, %f295;
	shl.b32 	%r84, %r83, 23;
	mov.b32 	%f300, %r84;
	ex2.approx.ftz.f32 	%f301, %f299;
	mul.f32 	%f302, %f301, %f300;
	div.rn.f32 	%f303, %f302, %f494;
	st.global.f32 	[%rd40+-12], %f303;
	ld.global.f32 	%f304, [%rd56+-8];
	sub.f32 	%f305, %f304, %f486;
	fma.rn.f32 	%f306, %f305, 0f3BBB989D, 0f3F000000;
	cvt.sat.f32.f32 	%f307, %f306;
	fma.rm.f32 	%f308, %f307, %f281, %f280;
	add.f32 	%f309, %f308, 0fCB40007F;
	neg.f32 	%f310, %f309;
	fma.rn.f32 	%f311, %f305, 0f3FB8AA3B, %f310;
	fma.rn.f32 	%f312, %f305, 0f32A57060, %f311;
	mov.b32 	%r85, %f308;
	shl.b32 	%r86, %r85, 23;
	mov.b32 	%f313, %r86;
	ex2.approx.ftz.f32 	%f314, %f312;
	mul.f32 	%f315, %f314, %f313;
	div.rn.f32 	%f316, %f315, %f494;
	st.global.f32 	[%rd40+-8], %f316;
	ld.global.f32 	%f317, [%rd56+-4];
	sub.f32 	%f318, %f317, %f486;
	fma.rn.f32 	%f319, %f318, 0f3BBB989D, 0f3F000000;
	cvt.sat.f32.f32 	%f320, %f319;
	fma.rm.f32 	%f321, %f320, %f281, %f280;
	add.f32 	%f322, %f321, 0fCB40007F;
	neg.f32 	%f323, %f322;
	fma.rn.f32 	%f324, %f318, 0f3FB8AA3B, %f323;
	fma.rn.f32 	%f325, %f318, 0f32A57060, %f324;
	mov.b32 	%r87, %f321;
	shl.b32 	%r88, %r87, 23;
	mov.b32 	%f326, %r88;
	ex2.approx.ftz.f32 	%f327, %f325;
	mul.f32 	%f328, %f327, %f326;
	div.rn.f32 	%f329, %f328, %f494;
	st.global.f32 	[%rd40+-4], %f329;
	ld.global.f32 	%f330, [%rd56];
	sub.f32 	%f331, %f330, %f486;
	fma.rn.f32 	%f332, %f331, 0f3BBB989D, 0f3F000000;
	cvt.sat.f32.f32 	%f333, %f332;
	fma.rm.f32 	%f334, %f333, %f281, %f280;
	add.f32 	%f335, %f334, 0fCB40007F;
	neg.f32 	%f336, %f335;
	fma.rn.f32 	%f337, %f331, 0f3FB8AA3B, %f336;
	fma.rn.f32 	%f338, %f331, 0f32A57060, %f337;
	mov.b32 	%r89, %f334;
	shl.b32 	%r90, %r89, 23;
	mov.b32 	%f339, %r90;
	ex2.approx.ftz.f32 	%f340, %f338;
	mul.f32 	%f341, %f340, %f339;
	div.rn.f32 	%f342, %f341, %f494;
	st.global.f32 	[%rd40], %f342;
	ld.global.f32 	%f343, [%rd56+4];
	sub.f32 	%f344, %f343, %f486;
	fma.rn.f32 	%f345, %f344, 0f3BBB989D, 0f3F000000;
	cvt.sat.f32.f32 	%f346, %f345;
	fma.rm.f32 	%f347, %f346, %f281, %f280;
	add.f32 	%f348, %f347, 0fCB40007F;
	neg.f32 	%f349, %f348;
	fma.rn.f32 	%f350, %f344, 0f3FB8AA3B, %f349;
	fma.rn.f32 	%f351, %f344, 0f32A57060, %f350;
	mov.b32 	%r91, %f347;
	shl.b32 	%r92, %r91, 23;
	mov.b32 	%f352, %r92;
	ex2.approx.ftz.f32 	%f353, %f351;
	mul.f32 	%f354, %f353, %f352;
	div.rn.f32 	%f355, %f354, %f494;
	st.global.f32 	[%rd40+4], %f355;
	ld.global.f32 	%f356, [%rd56+8];
	sub.f32 	%f357, %f356, %f486;
	fma.rn.f32 	%f358, %f357, 0f3BBB989D, 0f3F000000;
	cvt.sat.f32.f32 	%f359, %f358;
	fma.rm.f32 	%f360, %f359, %f281, %f280;
	add.f32 	%f361, %f360, 0fCB40007F;
	neg.f32 	%f362, %f361;
	fma.rn.f32 	%f363, %f357, 0f3FB8AA3B, %f362;
	fma.rn.f32 	%f364, %f357, 0f32A57060, %f363;
	mov.b32 	%r93, %f360;
	shl.b32 	%r94, %r93, 23;
	mov.b32 	%f365, %r94;
	ex2.approx.ftz.f32 	%f366, %f364;
	mul.f32 	%f367, %f366, %f365;
	div.rn.f32 	%f368, %f367, %f494;
	st.global.f32 	[%rd40+8], %f368;
	ld.global.f32 	%f369, [%rd56+12];
	sub.f32 	%f370, %f369, %f486;
	fma.rn.f32 	%f371, %f370, 0f3BBB989D, 0f3F000000;
	cvt.sat.f32.f32 	%f372, %f371;
	fma.rm.f32 	%f373, %f372, %f281, %f280;
	add.f32 	%f374, %f373, 0fCB40007F;
	neg.f32 	%f375, %f374;
	fma.rn.f32 	%f376, %f370, 0f3FB8AA3B, %f375;
	fma.rn.f32 	%f377, %f370, 0f32A57060, %f376;
	mov.b32 	%r95, %f373;
	shl.b32 	%r96, %r95, 23;
	mov.b32 	%f378, %r96;
	ex2.approx.ftz.f32 	%f379, %f377;
	mul.f32 	%f380, %f379, %f378;
	div.rn.f32 	%f381, %f380, %f494;
	st.global.f32 	[%rd40+12], %f381;
	add.s32 	%r125, %r125, 8;
	add.s64 	%rd56, %rd56, 32;
	add.s32 	%r124, %r124, 8;
	setp.ne.s32 	%p22, %r125, 0;
	@%p22 bra 	$L__BB0_29;
$L__BB0_30:
	setp.eq.s32 	%p23, %r27, 0;
	@%p23 bra 	$L__BB0_38;
	and.b32  	%r37, %r42, 3;
	setp.lt.u32 	%p24, %r27, 4;
	@%p24 bra 	$L__BB0_33;
	mul.wide.u32 	%rd41, %r126, 4;
	add.s64 	%rd42, %rd3, %rd41;
	ld.global.f32 	%f382, [%rd42];
	sub.f32 	%f383, %f382, %f486;
	fma.rn.f32 	%f384, %f383, 0f3BBB989D, 0f3F000000;
	cvt.sat.f32.f32 	%f385, %f384;
	mov.f32 	%f386, 0f4B400001;
	mov.f32 	%f387, 0f437C0000;
	fma.rm.f32 	%f388, %f385, %f387, %f386;
	add.f32 	%f389, %f388, 0fCB40007F;
	neg.f32 	%f390, %f389;
	fma.rn.f32 	%f391, %f383, 0f3FB8AA3B, %f390;
	fma.rn.f32 	%f392, %f383, 0f32A57060, %f391;
	mov.b32 	%r97, %f388;
	shl.b32 	%r98, %r97, 23;
	mov.b32 	%f393, %r98;
	ex2.approx.ftz.f32 	%f394, %f392;
	mul.f32 	%f395, %f394, %f393;
	div.rn.f32 	%f396, %f395, %f494;
	add.s32 	%r99, %r126, %r2;
	mul.wide.s32 	%rd43, %r99, 4;
	add.s64 	%rd44, %rd1, %rd43;
	st.global.f32 	[%rd44], %f396;
	ld.global.f32 	%f397, [%rd42+4];
	sub.f32 	%f398, %f397, %f486;
	fma.rn.f32 	%f399, %f398, 0f3BBB989D, 0f3F000000;
	cvt.sat.f32.f32 	%f400, %f399;
	fma.rm.f32 	%f401, %f400, %f387, %f386;
	add.f32 	%f402, %f401, 0fCB40007F;
	neg.f32 	%f403, %f402;
	fma.rn.f32 	%f404, %f398, 0f3FB8AA3B, %f403;
	fma.rn.f32 	%f405, %f398, 0f32A57060, %f404;
	mov.b32 	%r100, %f401;
	shl.b32 	%r101, %r100, 23;
	mov.b32 	%f406, %r101;
	ex2.approx.ftz.f32 	%f407, %f405;
	mul.f32 	%f408, %f407, %f406;
	div.rn.f32 	%f409, %f408, %f494;
	st.global.f32 	[%rd44+4], %f409;
	ld.global.f32 	%f410, [%rd42+8];
	sub.f32 	%f411, %f410, %f486;
	fma.rn.f32 	%f412, %f411, 0f3BBB989D, 0f3F000000;
	cvt.sat.f32.f32 	%f413, %f412;
	fma.rm.f32 	%f414, %f413, %f387, %f386;
	add.f32 	%f415, %f414, 0fCB40007F;
	neg.f32 	%f416, %f415;
	fma.rn.f32 	%f417, %f411, 0f3FB8AA3B, %f416;
	fma.rn.f32 	%f418, %f411, 0f32A57060, %f417;
	mov.b32 	%r102, %f414;
	shl.b32 	%r103, %r102, 23;
	mov.b32 	%f419, %r103;
	ex2.approx.ftz.f32 	%f420, %f418;
	mul.f32 	%f421, %f420, %f419;
	div.rn.f32 	%f422, %f421, %f494;
	st.global.f32 	[%rd44+8], %f422;
	ld.global.f32 	%f423, [%rd42+12];
	sub.f32 	%f424, %f423, %f486;
	fma.rn.f32 	%f425, %f424, 0f3BBB989D, 0f3F000000;
	cvt.sat.f32.f32 	%f426, %f425;
	fma.rm.f32 	%f427, %f426, %f387, %f386;
	add.f32 	%f428, %f427, 0fCB40007F;
	neg.f32 	%f429, %f428;
	fma.rn.f32 	%f430, %f424, 0f3FB8AA3B, %f429;
	fma.rn.f32 	%f431, %f424, 0f32A57060, %f430;
	mov.b32 	%r104, %f427;
	shl.b32 	%r105, %r104, 23;
	mov.b32 	%f432, %r105;
	ex2.approx.ftz.f32 	%f433, %f431;
	mul.f32 	%f434, %f433, %f432;
	div.rn.f32 	%f435, %f434, %f494;
	st.global.f32 	[%rd44+12], %f435;
	add.s32 	%r126, %r126, 4;
$L__BB0_33:
	setp.eq.s32 	%p25, %r37, 0;
	@%p25 bra 	$L__BB0_38;
	setp.eq.s32 	%p26, %r37, 1;
	@%p26 bra 	$L__BB0_36;
	mul.wide.u32 	%rd45, %r126, 4;
	add.s64 	%rd46, %rd3, %rd45;
	ld.global.f32 	%f436, [%rd46];
	sub.f32 	%f437, %f436, %f486;
	fma.rn.f32 	%f438, %f437, 0f3BBB989D, 0f3F000000;
	cvt.sat.f32.f32 	%f439, %f438;
	mov.f32 	%f440, 0f4B400001;
	mov.f32 	%f441, 0f437C0000;
	fma.rm.f32 	%f442, %f439, %f441, %f440;
	add.f32 	%f443, %f442, 0fCB40007F;
	neg.f32 	%f444, %f443;
	fma.rn.f32 	%f445, %f437, 0f3FB8AA3B, %f444;
	fma.rn.f32 	%f446, %f437, 0f32A57060, %f445;
	mov.b32 	%r106, %f442;
	shl.b32 	%r107, %r106, 23;
	mov.b32 	%f447, %r107;
	ex2.approx.ftz.f32 	%f448, %f446;
	mul.f32 	%f449, %f448, %f447;
	div.rn.f32 	%f450, %f449, %f494;
	add.s32 	%r108, %r126, %r2;
	mul.wide.s32 	%rd47, %r108, 4;
	add.s64 	%rd48, %rd1, %rd47;
	st.global.f32 	[%rd48], %f450;
	ld.global.f32 	%f451, [%rd46+4];
	sub.f32 	%f452, %f451, %f486;
	fma.rn.f32 	%f453, %f452, 0f3BBB989D, 0f3F000000;
	cvt.sat.f32.f32 	%f454, %f453;
	fma.rm.f32 	%f455, %f454, %f441, %f440;
	add.f32 	%f456, %f455, 0fCB40007F;
	neg.f32 	%f457, %f456;
	fma.rn.f32 	%f458, %f452, 0f3FB8AA3B, %f457;
	fma.rn.f32 	%f459, %f452, 0f32A57060, %f458;
	mov.b32 	%r109, %f455;
	shl.b32 	%r110, %r109, 23;
	mov.b32 	%f460, %r110;
	ex2.approx.ftz.f32 	%f461, %f459;
	mul.f32 	%f462, %f461, %f460;
	div.rn.f32 	%f463, %f462, %f494;
	st.global.f32 	[%rd48+4], %f463;
	add.s32 	%r126, %r126, 2;
$L__BB0_36:
	and.b32  	%r111, %r42, 1;
	setp.eq.b32 	%p27, %r111, 1;
	not.pred 	%p28, %p27;
	@%p28 bra 	$L__BB0_38;
	mul.wide.u32 	%rd49, %r126, 4;
	add.s64 	%rd50, %rd3, %rd49;
	ld.global.f32 	%f464, [%rd50];
	sub.f32 	%f465, %f464, %f486;
	fma.rn.f32 	%f466, %f465, 0f3BBB989D, 0f3F000000;
	cvt.sat.f32.f32 	%f467, %f466;
	mov.f32 	%f468, 0f4B400001;
	mov.f32 	%f469, 0f437C0000;
	fma.rm.f32 	%f470, %f467, %f469, %f468;
	add.f32 	%f471, %f470, 0fCB40007F;
	neg.f32 	%f472, %f471;
	fma.rn.f32 	%f473, %f465, 0f3FB8AA3B, %f472;
	fma.rn.f32 	%f474, %f465, 0f32A57060, %f473;
	mov.b32 	%r112, %f470;
	shl.b32 	%r113, %r112, 23;
	mov.b32 	%f475, %r113;
	ex2.approx.ftz.f32 	%f476, %f474;
	mul.f32 	%f477, %f476, %f475;
	div.rn.f32 	%f478, %f477, %f494;
	add.s32 	%r114, %r126, %r2;
	mul.wide.s32 	%rd51, %r114, 4;
	add.s64 	%rd52, %rd1, %rd51;
	st.global.f32 	[%rd52], %f478;
$L__BB0_38:
	ret;

}


// ===== COMPILED SASS (sm_100) =====

	.target	sm_100

	.elftype	@"ET_EXEC"


//--------------------- .note.nv.tkinfo           --------------------------
	.section	.note.nv.tkinfo,"",@"SHT_NOTE"
	.sectionflags	@"SHF_NOTE_NV_TKINFO"
	.tkinfo
        /*0018*/ 	.word	0x00000002
        /*0030*/ 	.string	""
        /*0030*/ 	.string	"ptxas"
        /*0030*/ 	.string	"Cuda compilation tools, release 13.0, V13.0.88"
        /*0030*/ 	.string	"Build cuda_13.0.r13.0/compiler.36424714_0"
        /*0030*/ 	.string	"-arch sm_100 -m 64 "



//--------------------- .note.nv.cuinfo           --------------------------
	.section	.note.nv.cuinfo,"",@"SHT_NOTE"
	.sectionflags	@"SHF_NOTE_NV_CUINFO"
        /*0018*/ 	.short	0x0002
        /*001a*/ 	.short	0x0064
        /*001c*/ 	.short	0x0082
	.zero		2


//--------------------- .nv.info                  --------------------------
	.section	.nv.info,"",@"SHT_CUDA_INFO"
	.align	4


	//----- nvinfo : EIATTR_REGCOUNT
	.align		4
        /*0000*/ 	.byte	0x04, 0x2f
        /*0002*/ 	.short	(.L_1 - .L_0)
	.align		4
.L_0:
        /*0004*/ 	.word	index@(_Z14softmax_threadPfS_ii)
        /*0008*/ 	.word	0x00000020


	//----- nvinfo : EIATTR_FRAME_SIZE
	.align		4
.L_1:
        /*000c*/ 	.byte	0x04, 0x11
        /*000e*/ 	.short	(.L_3 - .L_2)
	.align		4
.L_2:
        /*0010*/ 	.word	index@($__internal_0_$__cuda_sm3x_div_rn_noftz_f32_slowpath)
        /*0014*/ 	.word	0x00000000


	//----- nvinfo : EIATTR_FRAME_SIZE
	.align		4
.L_3:
        /*0018*/ 	.byte	0x04, 0x11
        /*001a*/ 	.short	(.L_5 - .L_4)
	.align		4
.L_4:
        /*001c*/ 	.word	index@(_Z14softmax_threadPfS_ii)
        /*0020*/ 	.word	0x00000000


	//----- nvinfo : EIATTR_MIN_STACK_SIZE
	.align		4
.L_5:
        /*0024*/ 	.byte	0x04, 0x12
        /*0026*/ 	.short	(.L_7 - .L_6)
	.align		4
.L_6:
        /*0028*/ 	.word	index@(_Z14softmax_threadPfS_ii)
        /*002c*/ 	.word	0x00000000
.L_7:


//--------------------- .nv.compat                --------------------------
	.section	.nv.compat,"",@"SHT_CUDA_COMPAT_INFO"
	.align	4
        /*0000*/ 	.byte	0x02, 0x09, 0x00, 0x00, 0x02, 0x02, 0x01, 0x00, 0x02, 0x05, 0x05, 0x00, 0x03, 0x07, 0x01, 0x01
        /*0010*/ 	.byte	0x02, 0x03, 0x00, 0x00, 0x02, 0x06, 0x01, 0x00, 0x04, 0x0b, 0x08, 0x00, 0x01, 0x00, 0x00, 0x00
        /*0020*/ 	.byte	0x00, 0x00, 0x00, 0x00


//--------------------- .nv.info._Z14softmax_threadPfS_ii --------------------------
	.section	.nv.info._Z14softmax_threadPfS_ii,"",@"SHT_CUDA_INFO"
	.sectionflags	@""
	.align	4


	//----- nvinfo : EIATTR_CUDA_API_VERSION
	.align		4
        /*0000*/ 	.byte	0x04, 0x37
        /*0002*/ 	.short	(.L_9 - .L_8)
.L_8:
        /*0004*/ 	.word	0x00000082


	//----- nvinfo : EIATTR_KPARAM_INFO
	.align		4
.L_9:
        /*0008*/ 	.byte	0x04, 0x17
        /*000a*/ 	.short	(.L_11 - .L_10)
.L_10:
        /*000c*/ 	.word	0x00000000
        /*0010*/ 	.short	0x0003
        /*0012*/ 	.short	0x0014
        /*0014*/ 	.byte	0x00, 0xf0, 0x11, 0x00


	//----- nvinfo : EIATTR_KPARAM_INFO
	.align		4
.L_11:
        /*0018*/ 	.byte	0x04, 0x17
        /*001a*/ 	.short	(.L_13 - .L_12)
.L_12:
        /*001c*/ 	.word	0x00000000
        /*0020*/ 	.short	0x0002
        /*0022*/ 	.short	0x0010
        /*0024*/ 	.byte	0x00, 0xf0, 0x11, 0x00


	//----- nvinfo : EIATTR_KPARAM_INFO
	.align		4
.L_13:
        /*0028*/ 	.byte	0x04, 0x17
        /*002a*/ 	.short	(.L_15 - .L_14)
.L_14:
        /*002c*/ 	.word	0x00000000
        /*0030*/ 	.short	0x0001
        /*0032*/ 	.short	0x0008
        /*0034*/ 	.byte	0x00, 0xf5, 0x21, 0x00


	//----- nvinfo : EIATTR_KPARAM_INFO
	.align		4
.L_15:
        /*0038*/ 	.byte	0x04, 0x17
        /*003a*/ 	.short	(.L_17 - .L_16)
.L_16:
        /*003c*/ 	.word	0x00000000
        /*0040*/ 	.short	0x0000
        /*0042*/ 	.short	0x0000
        /*0044*/ 	.byte	0x00, 0xf5, 0x21, 0x00


	//----- nvinfo : EIATTR_SPARSE_MMA_MASK
	.align		4
.L_17:
        /*0048*/ 	.byte	0x03, 0x50
        /*004a*/ 	.short	0x0000


	//----- nvinfo : EIATTR_MAXREG_COUNT
	.align		4
        /*004c*/ 	.byte	0x03, 0x1b
        /*004e*/ 	.short	0x00ff


	//----- nvinfo : EIATTR_MERCURY_ISA_VERSION
	.align		4
        /*0050*/ 	.byte	0x03, 0x5f
        /*0052*/ 	.short	0x0101


	//----- nvinfo : EIATTR_VRC_CTA_INIT_COUNT
	.align		4
        /*0054*/ 	.byte	0x02, 0x4a
	.zero		1
	.zero		1


	//----- nvinfo : EIATTR_EXIT_INSTR_OFFSETS
	.align		4
        /*0058*/ 	.byte	0x04, 0x1c
        /*005a*/ 	.short	(.L_19 - .L_18)


	//   ....[0]....
.L_18:
        /*005c*/ 	.word	0x00000070


	//   ....[1]....
        /*0060*/ 	.word	0x00001320


	//   ....[2]....
        /*0064*/ 	.word	0x00002180


	//   ....[3]....
        /*0068*/ 	.word	0x000028c0


	//   ....[4]....
        /*006c*/ 	.word	0x00002cc0


	//   ....[5]....
        /*0070*/ 	.word	0x00002ec0


	//----- nvinfo : EIATTR_CRS_STACK_SIZE
	.align		4
.L_19:
        /*0074*/ 	.byte	0x04, 0x1e
        /*0076*/ 	.short	(.L_21 - .L_20)
.L_20:
        /*0078*/ 	.word	0x00000000


	//----- nvinfo : EIATTR_CBANK_PARAM_SIZE
	.align		4
.L_21:
        /*007c*/ 	.byte	0x03, 0x19
        /*007e*/ 	.short	0x0018


	//----- nvinfo : EIATTR_PARAM_CBANK
	.align		4
        /*0080*/ 	.byte	0x04, 0x0a
        /*0082*/ 	.short	(.L_23 - .L_22)
	.align		4
.L_22:
        /*0084*/ 	.word	index@(.nv.constant0._Z14softmax_threadPfS_ii)
        /*0088*/ 	.short	0x0380
        /*008a*/ 	.short	0x0018


	//----- nvinfo : EIATTR_SW_WAR
	.align		4
.L_23:
        /*008c*/ 	.byte	0x04, 0x36
        /*008e*/ 	.short	(.L_25 - .L_24)
.L_24:
        /*0090*/ 	.word	0x00000008
.L_25:


//--------------------- .nv.callgraph             --------------------------
	.section	.nv.callgraph,"",@"SHT_CUDA_CALLGRAPH"
	.align	4
	.sectionentsize	8
	.align		4
        /*0000*/ 	.word	0x00000000
	.align		4
        /*0004*/ 	.word	0xffffffff
	.align		4
        /*0008*/ 	.word	0x00000000
	.align		4
        /*000c*/ 	.word	0xfffffffe
	.align		4
        /*0010*/ 	.word	0x00000000
	.align		4
        /*0014*/ 	.word	0xfffffffd
	.align		4
        /*0018*/ 	.word	0x00000000
	.align		4
        /*001c*/ 	.word	0xfffffffc


//--------------------- .text._Z14softmax_threadPfS_ii --------------------------
	.section	.text._Z14softmax_threadPfS_ii,"ax",@progbits
	.align	128
        .global         _Z14softmax_threadPfS_ii
        .type           _Z14softmax_threadPfS_ii,@function
        .size           _Z14softmax_threadPfS_ii,(.L_x_57 - _Z14softmax_threadPfS_ii)
        .other          _Z14softmax_threadPfS_ii,@"STO_CUDA_ENTRY STV_DEFAULT"
_Z14softmax_threadPfS_ii:
.text._Z14softmax_threadPfS_ii:
[----:B------:R-:W-:Y:S01]  /*0000*/  LDC R1, c[0x0][0x37c] ;  /* 0x0000df00ff017b82 */ /* 0x000fe20000000800 */
[----:B------:R-:W0:Y:S07]  /*0010*/  S2R R0, SR_TID.X ;  /* 0x0000000000007919 */ /* 0x000e2e0000002100 */
[----:B------:R-:W0:Y:S01]  /*0020*/  S2UR UR4, SR_CTAID.X ;  /* 0x00000000000479c3 */ /* 0x000e220000002500 */
[----:B------:R-:W1:Y:S07]  /*0030*/  LDCU UR5, c[0x0][0x390] ;  /* 0x00007200ff0577ac */ /* 0x000e6e0008000800 */
[----:B------:R-:W0:Y:S02]  /*0040*/  LDC R9, c[0x0][0x360] ;  /* 0x0000d800ff097b82 */ /* 0x000e240000000800 */
[----:B0-----:R-:W-:-:S05]  /*0050*/  IMAD R9, R9, UR4, R0 ;  /* 0x0000000409097c24 */ /* 0x001fca000f8e0200 */
[----:B-1----:R-:W-:-:S13]  /*0060*/  ISETP.GE.AND P0, PT, R9, UR5, PT ;  /* 0x0000000509007c0c */ /* 0x002fda000bf06270 */
[----:B------:R-:W-:Y:S05]  /*0070*/  @P0 EXIT ;  /* 0x000000000000094d */ /* 0x000fea0003800000 */
[----:B------:R-:W0:Y:S01]  /*0080*/  LDCU UR4, c[0x0][0x394] ;  /* 0x00007280ff0477ac */ /* 0x000e220008000800 */
[----:B------:R-:W-:Y:S01]  /*0090*/  HFMA2 R10, -RZ, RZ, 0, 0 ;  /* 0x00000000ff0a7431 */ /* 0x000fe200000001ff */
[----:B------:R-:W1:Y:S01]  /*00a0*/  LDCU.64 UR6, c[0x0][0x380] ;  /* 0x00007000ff0677ac */ /* 0x000e620008000a00 */
[----:B------:R-:W2:Y:S01]  /*00b0*/  LDCU.64 UR8, c[0x0][0x358] ;  /* 0x00006b00ff0877ac */ /* 0x000ea20008000a00 */
[----:B0-----:R-:W-:Y:S01]  /*00c0*/  IMAD R9, R9, UR4, RZ ;  /* 0x0000000409097c24 */ /* 0x001fe2000f8e02ff */
[----:B------:R-:W-:-:S03]  /*00d0*/  UISETP.GE.AND UP0, UPT, UR4, 0x1, UPT ;  /* 0x000000010400788c */ /* 0x000fc6000bf06270 */
[----:B------:R-:W-:-:S03]  /*00e0*/  IMAD.WIDE R4, R9, 0x4, RZ ;  /* 0x0000000409047825 */ /* 0x000fc600078e02ff */
[----:B-1----:R-:W-:-:S04]  /*00f0*/  IADD3 R2, P0, PT, R4, UR6, RZ ;  /* 0x0000000604027c10 */ /* 0x002fc8000ff1e0ff */
[----:B------:R-:W-:Y:S01]  /*0100*/  IADD3.X R3, PT, PT, R5, UR7, RZ, P0, !PT ;  /* 0x0000000705037c10 */ /* 0x000fe200087fe4ff */
[----:B--2---:R-:W-:Y:S08]  /*0110*/  BRA.U !UP0, `(.L_x_0) ;  /* 0x0000000508687547 */ /* 0x004ff0000b800000 */
[----:B------:R-:W-:Y:S01]  /*0120*/  UISETP.GE.U32.AND UP1, UPT, UR4, 0x10, UPT ;  /* 0x000000100400788c */ /* 0x000fe2000bf26070 */
[----:B------:R-:W-:Y:S01]  /*0130*/  CS2R R10, SRZ ;  /* 0x00000000000a7805 */ /* 0x000fe2000001ff00 */
[----:B------:R-:W-:-:S04]  /*0140*/  ULOP3.LUT UR5, UR4, 0xf, URZ, 0xc0, !UPT ;  /* 0x0000000f04057892 */ /* 0x000fc8000f8ec0ff */
[----:B------:R-:W-:-:S03]  /*0150*/  UISETP.NE.AND UP0, UPT, UR5, URZ, UPT ;  /* 0x000000ff0500728c */ /* 0x000fc6000bf05270 */
[----:B------:R-:W-:Y:S08]  /*0160*/  BRA.U !UP1, `(.L_x_1) ;  /* 0x0000000109947547 */ /* 0x000ff0000b800000 */
[----:B------:R-:W-:Y:S01]  /*0170*/  ULOP3.LUT UR4, UR4, 0x7ffffff0, URZ, 0xc0, !UPT ;  /* 0x7ffffff004047892 */ /* 0x000fe2000f8ec0ff */
[----:B------:R-:W-:Y:S02]  /*0180*/  IADD3 R12, P0, PT, R2, 0x20, RZ ;  /* 0x00000020020c7810 */ /* 0x000fe40007f1e0ff */
[----:B------:R-:W-:Y:S01]  /*0190*/  MOV R10, RZ ;  /* 0x000000ff000a7202 */ /* 0x000fe20000000f00 */
[----:B------:R-:W-:Y:S01]  /*01a0*/  UIADD3 UR6, UPT, UPT, -UR4, URZ, URZ ;  /* 0x000000ff04067290 */ /* 0x000fe2000fffe1ff */
[----:B------:R-:W-:Y:S02]  /*01b0*/  IADD3.X R13, PT, PT, RZ, R3, RZ, P0, !PT ;  /* 0x00000003ff0d7210 */ /* 0x000fe400007fe4ff */
[----:B------:R-:W-:-:S09]  /*01c0*/  MOV R11, UR4 ;  /* 0x00000004000b7c02 */ /* 0x000fd20008000f00 */
.L_x_2:
[----:B------:R-:W-:Y:S02]  /*01d0*/  MOV R6, R12 ;  /* 0x0000000c00067202 */ /* 0x000fe40000000f00 */
[----:B------:R-:W-:-:S05]  /*01e0*/  MOV R7, R13 ;  /* 0x0000000d00077202 */ /* 0x000fca0000000f00 */
[----:B------:R-:W2:Y:S04]  /*01f0*/  LDG.E R17, desc[UR8][R6.64+-0x20] ;  /* 0xffffe00806117981 */ /* 0x000ea8000c1e1900 */
[----:B------:R-:W2:Y:S04]  /*0200*/  LDG.E R12, desc[UR8][R6.64+-0x1c] ;  /* 0xffffe408060c7981 */ /* 0x000ea8000c1e1900 */
[----:B------:R-:W3:Y:S04]  /*0210*/  LDG.E R19, desc[UR8][R6.64+-0x18] ;  /* 0xffffe80806137981 */ /* 0x000ee8000c1e1900 */
[----:B------:R-:W3:Y:S04]  /*0220*/  LDG.E R14, desc[UR8][R6.64+-0x14] ;  /* 0xffffec08060e7981 */ /* 0x000ee8000c1e1900 */
[----:B------:R-:W4:Y:S04]  /*0230*/  LDG.E R21, desc[UR8][R6.64+-0x10] ;  /* 0xfffff00806157981 */ /* 0x000f28000c1e1900 */
[----:B------:R-:W4:Y:S04]  /*0240*/  LDG.E R16, desc[UR8][R6.64+-0xc] ;  /* 0xfffff40806107981 */ /* 0x000f28000c1e1900 */
[----:B------:R-:W5:Y:S04]  /*0250*/  LDG.E R23, desc[UR8][R6.64+-0x8] ;  /* 0xfffff80806177981 */ /* 0x000f68000c1e1900 */
[----:B------:R-:W5:Y:S04]  /*0260*/  LDG.E R18, desc[UR8][R6.64+-0x4] ;  /* 0xfffffc0806127981 */ /* 0x000f68000c1e1900 */
[----:B------:R-:W5:Y:S04]  /*0270*/  LDG.E R25, desc[UR8][R6.64] ;  /* 0x0000000806197981 */ /* 0x000f68000c1e1900 */
[----:B------:R-:W5:Y:S04]  /*0280*/  LDG.E R20, desc[UR8][R6.64+0x4] ;  /* 0x0000040806147981 */ /* 0x000f68000c1e1900 */
[----:B------:R-:W5:Y:S04]  /*0290*/  LDG.E R8, desc[UR8][R6.64+0x8] ;  /* 0x0000080806087981 */ /* 0x000f68000c1e1900 */
[----:B------:R-:W5:Y:S04]  /*02a0*/  LDG.E R15, desc[UR8][R6.64+0xc] ;  /* 0x00000c08060f7981 */ /* 0x000f68000c1e1900 */
[----:B------:R-:W5:Y:S04]  /*02b0*/  LDG.E R13, desc[UR8][R6.64+0x10] ;  /* 0x00001008060d7981 */ /* 0x000f68000c1e1900 */
[----:B------:R-:W5:Y:S01]  /*02c0*/  LDG.E R0, desc[UR8][R6.64+0x14] ;  /* 0x0000140806007981 */ /* 0x000f62000c1e1900 */
[----:B--2---:R-:W-:-:S03]  /*02d0*/  FMNMX3 R12, R17, R10, R12, !PT ;  /* 0x0000000a110c7276 */ /* 0x004fc6000780000c */
[----:B------:R-:W2:Y:S04]  /*02e0*/  LDG.E R10, desc[UR8][R6.64+0x18] ;  /* 0x00001808060a7981 */ /* 0x000ea8000c1e1900 */
[----:B------:R-:W2:Y:S01]  /*02f0*/  LDG.E R17, desc[UR8][R6.64+0x1c] ;  /* 0x00001c0806117981 */ /* 0x000ea2000c1e1900 */
[----:B------:R-:W-:Y:S01]  /*0300*/  UIADD3 UR6, UPT, UPT, UR6, 0x10, URZ ;  /* 0x0000001006067890 */ /* 0x000fe2000fffe0ff */
[----:B---3--:R-:W-:-:S03]  /*0310*/  FMNMX3 R12, R19, R12, R14, !PT ;  /* 0x0000000c130c7276 */ /* 0x008fc6000780000e */
[----:B------:R-:W-:Y:S01]  /*0320*/  UISETP.NE.AND UP1, UPT, UR6, URZ, UPT ;  /* 0x000000ff0600728c */ /* 0x000fe2000bf25270 */
[----:B----4-:R-:W-:-:S04]  /*0330*/  FMNMX3 R12, R21, R12, R16, !PT ;  /* 0x0000000c150c7276 */ /* 0x010fc80007800010 */
[----:B-----5:R-:W-:-:S04]  /*0340*/  FMNMX3 R12, R23, R12, R18, !PT ;  /* 0x0000000c170c7276 */ /* 0x020fc80007800012 */
[----:B------:R-:W-:-:S04]  /*0350*/  FMNMX3 R12, R25, R12, R20, !PT ;  /* 0x0000000c190c7276 */ /* 0x000fc80007800014 */
[----:B------:R-:W-:Y:S02]  /*0360*/  FMNMX3 R8, R8, R12, R15, !PT ;  /* 0x0000000c08087276 */ /* 0x000fe4000780000f */
[----:B------:R-:W-:Y:S02]  /*0370*/  IADD3 R12, P0, PT, R6, 0x40, RZ ;  /* 0x00000040060c7810 */ /* 0x000fe40007f1e0ff */
[----:B------:R-:W-:Y:S02]  /*0380*/  FMNMX3 R0, R13, R8, R0, !PT ;  /* 0x000000080d007276 */ /* 0x000fe40007800000 */
[----:B------:R-:W-:Y:S02]  /*0390*/  IADD3.X R13, PT, PT, RZ, R7, RZ, P0, !PT ;  /* 0x00000007ff0d7210 */ /* 0x000fe400007fe4ff */
[----:B--2---:R-:W-:Y:S01]  /*03a0*/  FMNMX3 R10, R10, R0, R17, !PT ;  /* 0x000000000a0a7276 */ /* 0x004fe20007800011 */
[----:B------:R-:W-:Y:S06]  /*03b0*/  BRA.U UP1, `(.L_x_2) ;  /* 0xfffffffd01847547 */ /* 0x000fec000b83ffff */
.L_x_1:
[----:B------:R-:W-:Y:S05]  /*03c0*/  BRA.U !UP0, `(.L_x_0) ;  /* 0x0000000108bc7547 */ /* 0x000fea000b800000 */
[----:B------:R-:W0:Y:S01]  /*03d0*/  LDCU UR4, c[0x0][0x394] ;  /* 0x00007280ff0477ac */ /* 0x000e220008000800 */
[----:B------:R-:W-:Y:S02]  /*03e0*/  UISETP.GE.U32.AND UP0, UPT, UR5, 0x8, UPT ;  /* 0x000000080500788c */ /* 0x000fe4000bf06070 */
[----:B0-----:R-:W-:-:S04]  /*03f0*/  ULOP3.LUT UR6, UR4, 0x7, URZ, 0xc0, !UPT ;  /* 0x0000000704067892 */ /* 0x001fc8000f8ec0ff */
[----:B------:R-:W-:-:S03]  /*0400*/  UISETP.NE.AND UP1, UPT, UR6, URZ, UPT ;  /* 0x000000ff0600728c */ /* 0x000fc6000bf25270 */
[----:B------:R-:W-:Y:S08]  /*0410*/  BRA.U !UP0, `(.L_x_3) ;  /* 0x0000000108387547 */ /* 0x000ff0000b800000 */
[----:B------:R-:W-:-:S05]  /*0420*/  IMAD.WIDE.U32 R6, R11, 0x4, R2 ;  /* 0x000000040b067825 */ /* 0x000fca00078e0002 */
[----:B------:R-:W2:Y:S04]  /*0430*/  LDG.E R13, desc[UR8][R6.64] ;  /* 0x00000008060d7981 */ /* 0x000ea8000c1e1900 */
[----:B------:R-:W2:Y:S04]  /*0440*/  LDG.E R0, desc[UR8][R6.64+0x4] ;  /* 0x0000040806007981 */ /* 0x000ea8000c1e1900 */
[----:B------:R-:W3:Y:S04]  /*0450*/  LDG.E R15, desc[UR8][R6.64+0x8] ;  /* 0x00000808060f7981 */ /* 0x000ee8000c1e1900 */
[----:B------:R-:W3:Y:S04]  /*0460*/  LDG.E R8, desc[UR8][R6.64+0xc] ;  /* 0x00000c0806087981 */ /* 0x000ee8000c1e1900 */
[----:B------:R-:W4:Y:S04]  /*0470*/  LDG.E R17, desc[UR8][R6.64+0x10] ;  /* 0x0000100806117981 */ /* 0x000f28000c1e1900 */
[----:B------:R-:W4:Y:S04]  /*0480*/  LDG.E R12, desc[UR8][R6.64+0x14] ;  /* 0x00001408060c7981 */ /* 0x000f28000c1e1900 */
[----:B------:R-:W5:Y:S04]  /*0490*/  LDG.E R19, desc[UR8][R6.64+0x18] ;  /* 0x0000180806137981 */ /* 0x000f68000c1e1900 */
[----:B------:R-:W5:Y:S01]  /*04a0*/  LDG.E R14, desc[UR8][R6.64+0x1c] ;  /* 0x00001c08060e7981 */ /* 0x000f62000c1e1900 */
[----:B------:R-:W-:-:S02]  /*04b0*/  IADD3 R11, PT, PT, R11, 0x8, RZ ;  /* 0x000000080b0b7810 */ /* 0x000fc40007ffe0ff */
[----:B--2---:R-:W-:-:S04]  /*04c0*/  FMNMX3 R0, R13, R10, R0, !PT ;  /* 0x0000000a0d007276 */ /* 0x004fc80007800000 */
[----:B---3--:R-:W-:-:S04]  /*04d0*/  FMNMX3 R0, R15, R0, R8, !PT ;  /* 0x000000000f007276 */ /* 0x008fc80007800008 */
[----:B----4-:R-:W-:-:S04]  /*04e0*/  FMNMX3 R0, R17, R0, R12, !PT ;  /* 0x0000000011007276 */ /* 0x010fc8000780000c */
[----:B-----5:R-:W-:-:S07]  /*04f0*/  FMNMX3 R10, R19, R0, R14, !PT ;  /* 0x00000000130a7276 */ /* 0x020fce000780000e */
.L_x_3:
[----:B------:R-:W-:Y:S05]  /*0500*/  BRA.U !UP1, `(.L_x_0) ;  /* 0x00000001096c7547 */ /* 0x000fea000b800000 */
[----:B------:R-:W-:Y:S02]  /*0510*/  UISETP.GE.U32.AND UP0, UPT, UR6, 0x4, UPT ;  /* 0x000000040600788c */ /* 0x000fe4000bf06070 */
[----:B------:R-:W-:-:S04]  /*0520*/  ULOP3.LUT UR4, UR4, 0x3, URZ, 0xc0, !UPT ;  /* 0x0000000304047892 */ /* 0x000fc8000f8ec0ff */
[----:B------:R-:W-:-:S03]  /*0530*/  UISETP.NE.AND UP1, UPT, UR4, URZ, UPT ;  /* 0x000000ff0400728c */ /* 0x000fc6000bf25270 */
[----:B------:R-:W-:Y:S08]  /*0540*/  BRA.U !UP0, `(.L_x_4) ;  /* 0x0000000108207547 */ /* 0x000ff0000b800000 */
[----:B------:R-:W-:-:S05]  /*0550*/  IMAD.WIDE.U32 R6, R11, 0x4, R2 ;  /* 0x000000040b067825 */ /* 0x000fca00078e0002 */
[----:B------:R-:W2:Y:S04]  /*0560*/  LDG.E R13, desc[UR8][R6.64] ;  /* 0x00000008060d7981 */ /* 0x000ea8000c1e1900 */
[----:B------:R-:W2:Y:S04]  /*0570*/  LDG.E R0, desc[UR8][R6.64+0x4] ;  /* 0x0000040806007981 */ /* 0x000ea8000c1e1900 */
[----:B------:R-:W3:Y:S04]  /*0580*/  LDG.E R15, desc[UR8][R6.64+0x8] ;  /* 0x00000808060f7981 */ /* 0x000ee8000c1e1900 */
[----:B------:R-:W3:Y:S01]  /*0590*/  LDG.E R8, desc[UR8][R6.64+0xc] ;  /* 0x00000c0806087981 */ /* 0x000ee2000c1e1900 */
[----:B------:R-:W-:-:S02]  /*05a0*/  IADD3 R11, PT, PT, R11, 0x4, RZ ;  /* 0x000000040b0b7810 */ /* 0x000fc40007ffe0ff */
[----:B--2---:R-:W-:-:S04]  /*05b0*/  FMNMX3 R0, R13, R10, R0, !PT ;  /* 0x0000000a0d007276 */ /* 0x004fc80007800000 */
[----:B---3--:R-:W-:-:S07]  /*05c0*/  FMNMX3 R10, R15, R0, R8, !PT ;  /* 0x000000000f0a7276 */ /* 0x008fce0007800008 */
.L_x_4:
[----:B------:R-:W-:Y:S05]  /*05d0*/  BRA.U !UP1, `(.L_x_0) ;  /* 0x0000000109387547 */ /* 0x000fea000b800000 */
[----:B------:R-:W0:Y:S01]  /*05e0*/  LDCU.64 UR6, c[0x0][0x380] ;  /* 0x00007000ff0677ac */ /* 0x000e220008000a00 */
[----:B------:R-:W-:Y:S01]  /*05f0*/  IMAD.WIDE.U32 R4, R11, 0x4, R4 ;  /* 0x000000040b047825 */ /* 0x000fe200078e0004 */
[----:B------:R-:W-:Y:S02]  /*0600*/  UIADD3 UR4, UPT, UPT, -UR4, URZ, URZ ;  /* 0x000000ff04047290 */ /* 0x000fe4000fffe1ff */
[----:B0-----:R-:W-:-:S04]  /*0610*/  IADD3 R0, P0, PT, R4, UR6, RZ ;  /* 0x0000000604007c10 */ /* 0x001fc8000ff1e0ff */
[----:B------:R-:W-:-:S09]  /*0620*/  IADD3.X R7, PT, PT, R5, UR7, RZ, P0, !PT ;  /* 0x0000000705077c10 */ /* 0x000fd200087fe4ff */
.L_x_5:
[----:B------:R-:W-:Y:S02]  /*0630*/  MOV R5, R7 ;  /* 0x0000000700057202 */ /* 0x000fe40000000f00 */
[----:B------:R-:W-:-:S05]  /*0640*/  MOV R4, R0 ;  /* 0x0000000000047202 */ /* 0x000fca0000000f00 */
[----:B------:R-:W2:Y:S01]  /*0650*/  LDG.E R5, desc[UR8][R4.64] ;  /* 0x0000000804057981 */ /* 0x000ea2000c1e1900 */
[----:B------:R-:W-:Y:S01]  /*0660*/  UIADD3 UR4, UPT, UPT, UR4, 0x1, URZ ;  /* 0x0000000104047890 */ /* 0x000fe2000fffe0ff */
[----:B------:R-:W-:-:S03]  /*0670*/  IADD3 R0, P0, PT, R0, 0x4, RZ ;  /* 0x0000000400007810 */ /* 0x000fc60007f1e0ff */
[----:B------:R-:W-:Y:S01]  /*0680*/  UISETP.NE.AND UP0, UPT, UR4, URZ, UPT ;  /* 0x000000ff0400728c */ /* 0x000fe2000bf05270 */
[----:B------:R-:W-:Y:S02]  /*0690*/  IADD3.X R7, PT, PT, RZ, R7, RZ, P0, !PT ;  /* 0x00000007ff077210 */ /* 0x000fe400007fe4ff */
[----:B--2---:R-:W-:-:S06]  /*06a0*/  FMNMX R10, R5, R10, !PT ;  /* 0x0000000a050a7209 */ /* 0x004fcc0007800000 */
[----:B------:R-:W-:Y:S05]  /*06b0*/  BRA.U UP0, `(.L_x_5) ;  /* 0xfffffffd00dc7547 */ /* 0x000fea000b83ffff */
.L_x_0:
[----:B------:R-:W0:Y:S01]  /*06c0*/  LDCU UR4, c[0x0][0x394] ;  /* 0x00007280ff0477ac */ /* 0x000e220008000800 */
[----:B------:R-:W-:Y:S01]  /*06d0*/  MOV R11, RZ ;  /* 0x000000ff000b7202 */ /* 0x000fe20000000f00 */
[----:B0-----:R-:W-:-:S09]  /*06e0*/  UISETP.GE.AND UP0, UPT, UR4, 0x1, UPT ;  /* 0x000000010400788c */ /* 0x001fd2000bf06270 */
[----:B------:R-:W-:Y:S05]  /*06f0*/  BRA.U !UP0, `(.L_x_6) ;  /* 0x0000000d08007547 */ /* 0x000fea000b800000 */
[----:B------:R-:W-:Y:S01]  /*0700*/  UISETP.GE.U32.AND UP1, UPT, UR4, 0x8, UPT ;  /* 0x000000080400788c */ /* 0x000fe2000bf26070 */
[----:B------:R-:W-:Y:S01]  /*0710*/  HFMA2 R11, -RZ, RZ, 0, 0 ;  /* 0x00000000ff0b7431 */ /* 0x000fe200000001ff */
[----:B------:R-:W-:Y:S01]  /*0720*/  ULOP3.LUT UR6, UR4, 0x7, URZ, 0xc0, !UPT ;  /* 0x0000000704067892 */ /* 0x000fe2000f8ec0ff */
[----:B------:R-:W-:-:S03]  /*0730*/  MOV R7, RZ ;  /* 0x000000ff00077202 */ /* 0x000fc60000000f00 */
        /* <DEDUP_REMOVED lines=8> */
.L_x_8:
[----:B------:R-:W2:Y:S04]  /*07c0*/  LDG.E R23, desc[UR8][R4.64+-0x10] ;  /* 0xfffff00804177981 */ /* 0x000ea8000c1e1900 */
[----:B------:R-:W3:Y:S04]  /*07d0*/  LDG.E R27, desc[UR8][R4.64+-0xc] ;  /* 0xfffff408041b7981 */ /* 0x000ee8000c1e1900 */
[----:B------:R-:W4:Y:S04]  /*07e0*/  LDG.E R16, desc[UR8][R4.64+-0x8] ;  /* 0xfffff80804107981 */ /* 0x000f28000c1e1900 */
[----:B------:R-:W5:Y:S04]  /*07f0*/  LDG.E R13, desc[UR8][R4.64+-0x4] ;  /* 0xfffffc08040d7981 */ /* 0x000f68000c1e1900 */
[----:B------:R-:W4:Y:S04]  /*0800*/  LDG.E R21, desc[UR8][R4.64] ;  /* 0x0000000804157981 */ /* 0x000f28000c1e1900 */
[----:B------:R-:W4:Y:S04]  /*0810*/  LDG.E R19, desc[UR8][R4.64+0x4] ;  /* 0x0000040804137981 */ /* 0x000f28000c1e1900 */
[----:B------:R-:W4:Y:S04]  /*0820*/  LDG.E R17, desc[UR8][R4.64+0x8] ;  /* 0x0000080804117981 */ /* 0x000f28000c1e1900 */
[----:B------:R0:W4:Y:S01]  /*0830*/  LDG.E R15, desc[UR8][R4.64+0xc] ;  /* 0x00000c08040f7981 */ /* 0x000122000c1e1900 */
[----:B------:R-:W-:Y:S01]  /*0840*/  HFMA2 R8, -RZ, RZ, 0.96630859375, -0.0022525787353515625 ;  /* 0x3bbb989dff087431 */ /* 0x000fe200000001ff */
[----:B------:R-:W-:Y:S01]  /*0850*/  MOV R0, 0x437c0000 ;  /* 0x437c000000007802 */ /* 0x000fe20000000f00 */
[----:B------:R-:W-:-:S04]  /*0860*/  UIADD3 UR5, UPT, UPT, UR5, 0x8, URZ ;  /* 0x0000000805057890 */ /* 0x000fc8000fffe0ff */
[----:B------:R-:W-:Y:S01]  /*0870*/  UISETP.NE.AND UP1, UPT, UR5, URZ, UPT ;  /* 0x000000ff0500728c */ /* 0x000fe2000bf25270 */
[----:B0-----:R-:W-:-:S04]  /*0880*/  IADD3 R4, P0, PT, R4, 0x20, RZ ;  /* 0x0000002004047810 */ /* 0x001fc80007f1e0ff */
[----:B------:R-:W-:Y:S01]  /*0890*/  IADD3.X R5, PT, PT, RZ, R5, RZ, P0, !PT ;  /* 0x00000005ff057210 */ /* 0x000fe200007fe4ff */
[----:B--2---:R-:W-:-:S04]  /*08a0*/  FADD R23, R23, -R10 ;  /* 0x8000000a17177221 */ /* 0x004fc80000000000 */
[----:B------:R-:W-:Y:S01]  /*08b0*/  FFMA.SAT R25, R23, R8, 0.5 ;  /* 0x3f00000017197423 */ /* 0x000fe20000002008 */
[----:B---3--:R-:W-:-:S03]  /*08c0*/  FADD R27, R27, -R10 ;  /* 0x8000000a1b1b7221 */ /* 0x008fc60000000000 */
[----:B------:R-:W-:Y:S01]  /*08d0*/  FFMA.RM R25, R25, R0, 12582913 ;  /* 0x4b40000119197423 */ /* 0x000fe20000004000 */
[----:B------:R-:W-:-:S03]  /*08e0*/  FFMA.SAT R29, R27, R8, 0.5 ;  /* 0x3f0000001b1d7423 */ /* 0x000fc60000002008 */
[C---:B------:R-:W-:Y:S01]  /*08f0*/  FADD R6, R25.reuse, -12583039 ;  /* 0xcb40007f19067421 */ /* 0x040fe20000000000 */
[----:B------:R-:W-:Y:S01]  /*0900*/  SHF.L.U32 R12, R25, 0x17, RZ ;  /* 0x00000017190c7819 */ /* 0x000fe200000006ff */
[----:B-----5:R-:W-:Y:S02]  /*0910*/  FADD R25, R13, -R10 ;  /* 0x8000000a0d197221 */ /* 0x020fe40000000000 */
[----:B------:R-:W-:Y:S01]  /*0920*/  FFMA R6, R23, 1.4426950216293334961, -R6 ;  /* 0x3fb8aa3b17067823 */ /* 0x000fe20000000806 */
[----:B----4-:R-:W-:-:S03]  /*0930*/  FADD R21, R21, -R10 ;  /* 0x8000000a15157221 */ /* 0x010fc60000000000 */
[----:B------:R-:W-:Y:S01]  /*0940*/  FFMA R14, R23, 1.925963033500011079e-08, R6 ;  /* 0x32a57060170e7823 */ /* 0x000fe20000000006 */
[----:B------:R-:W-:Y:S01]  /*0950*/  FADD R23, R16, -R10 ;  /* 0x8000000a10177221 */ /* 0x000fe20000000000 */
[----:B------:R-:W-:-:S03]  /*0960*/  FFMA.RM R6, R29, R0, 12582913 ;  /* 0x4b4000011d067423 */ /* 0x000fc60000004000 */
[----:B------:R-:W-:Y:S01]  /*0970*/  FFMA.SAT R13, R23, R8, 0.5 ;  /* 0x3f000000170d7423 */ /* 0x000fe20000002008 */
[----:B------:R-:W0:Y:S01]  /*0980*/  MUFU.EX2 R14, R14 ;  /* 0x0000000e000e7308 */ /* 0x000e220000000800 */
[----:B------:R-:W-:Y:S01]  /*0990*/  FADD R16, R6, -12583039 ;  /* 0xcb40007f06107421 */ /* 0x000fe20000000000 */
[----:B------:R-:W-:Y:S01]  /*09a0*/  FADD R15, R15, -R10 ;  /* 0x8000000a0f0f7221 */ /* 0x000fe20000000000 */
[----:B------:R-:W-:Y:S02]  /*09b0*/  FFMA.RM R13, R13, R0, 12582913 ;  /* 0x4b4000010d0d7423 */ /* 0x000fe40000004000 */
[----:B------:R-:W-:Y:S01]  /*09c0*/  FFMA R16, R27, 1.4426950216293334961, -R16 ;  /* 0x3fb8aa3b1b107823 */ /* 0x000fe20000000810 */
[----:B------:R-:W-:-:S03]  /*09d0*/  FFMA.SAT R29, R15, R8, 0.5 ;  /* 0x3f0000000f1d7423 */ /* 0x000fc60000002008 */
[----:B------:R-:W-:Y:S01]  /*09e0*/  FFMA R20, R27, 1.925963033500011079e-08, R16 ;  /* 0x32a570601b147823 */ /* 0x000fe20000000010 */
[----:B------:R-:W-:Y:S01]  /*09f0*/  FADD R27, R19, -R10 ;  /* 0x8000000a131b7221 */ /* 0x000fe20000000000 */
[----:B------:R-:W-:Y:S01]  /*0a00*/  FFMA.SAT R19, R21, R8, 0.5 ;  /* 0x3f00000015137423 */ /* 0x000fe20000002008 */
[----:B0-----:R-:W-:Y:S01]  /*0a10*/  FFMA R12, R12, R14, R11 ;  /* 0x0000000e0c0c7223 */ /* 0x001fe2000000000b */
[----:B------:R-:W-:Y:S01]  /*0a20*/  FADD R14, R13, -12583039 ;  /* 0xcb40007f0d0e7421 */ /* 0x000fe20000000000 */
[----:B------:R-:W-:-:S03]  /*0a30*/  FFMA.SAT R11, R25, R8, 0.5 ;  /* 0x3f000000190b7423 */ /* 0x000fc60000002008 */
[----:B------:R-:W-:Y:S01]  /*0a40*/  FFMA R14, R23, 1.4426950216293334961, -R14 ;  /* 0x3fb8aa3b170e7823 */ /* 0x000fe2000000080e */
[----:B------:R-:W-:-:S03]  /*0a50*/  FFMA.RM R11, R11, R0, 12582913 ;  /* 0x4b4000010b0b7423 */ /* 0x000fc60000004000 */
[----:B------:R-:W-:Y:S01]  /*0a60*/  FFMA R18, R23, 1.925963033500011079e-08, R14 ;  /* 0x32a5706017127823 */ /* 0x000fe2000000000e */
[----:B------:R-:W-:Y:S01]  /*0a70*/  FFMA.RM R14, R19, R0, 12582913 ;  /* 0x4b400001130e7423 */ /* 0x000fe20000004000 */
[----:B------:R-:W-:Y:S01]  /*0a80*/  FADD R16, R11, -12583039 ;  /* 0xcb40007f0b107421 */ /* 0x000fe20000000000 */
[----:B------:R-:W-:Y:S01]  /*0a90*/  FFMA.SAT R23, R27, R8, 0.5 ;  /* 0x3f0000001b177423 */ /* 0x000fe20000002008 */
[----:B------:R-:W0:Y:S01]  /*0aa0*/  MUFU.EX2 R19, R20 ;  /* 0x0000001400137308 */ /* 0x000e220000000800 */
[----:B------:R-:W-:Y:S01]  /*0ab0*/  FADD R22, R14, -12583039 ;  /* 0xcb40007f0e167421 */ /* 0x000fe20000000000 */
[----:B------:R-:W-:Y:S01]  /*0ac0*/  FFMA R16, R25, 1.4426950216293334961, -R16 ;  /* 0x3fb8aa3b19107823 */ /* 0x000fe20000000810 */
[----:B------:R-:W-:Y:S02]  /*0ad0*/  SHF.L.U32 R11, R11, 0x17, RZ ;  /* 0x000000170b0b7819 */ /* 0x000fe400000006ff */
[----:B------:R-:W-:Y:S01]  /*0ae0*/  FFMA R22, R21, 1.4426950216293334961, -R22 ;  /* 0x3fb8aa3b15167823 */ /* 0x000fe20000000816 */
[----:B------:R-:W-:Y:S01]  /*0af0*/  FFMA R25, R25, 1.925963033500011079e-08, R16 ;  /* 0x32a5706019197823 */ /* 0x000fe20000000010 */
[----:B------:R-:W-:Y:S01]  /*0b00*/  FFMA.RM R16, R23, R0, 12582913 ;  /* 0x4b40000117107423 */ /* 0x000fe20000004000 */
[----:B------:R-:W1:Y:S01]  /*0b10*/  MUFU.EX2 R18, R18 ;  /* 0x0000001200127308 */ /* 0x000e620000000800 */
[----:B------:R-:W-:Y:S01]  /*0b20*/  FFMA R22, R21, 1.925963033500011079e-08, R22 ;  /* 0x32a5706015167823 */ /* 0x000fe20000000016 */
[----:B------:R-:W-:Y:S01]  /*0b30*/  FADD R21, R17, -R10 ;  /* 0x8000000a11157221 */ /* 0x000fe20000000000 */
[----:B------:R-:W-:Y:S01]  /*0b40*/  FADD R24, R16, -12583039 ;  /* 0xcb40007f10187421 */ /* 0x000fe20000000000 */
[----:B------:R-:W-:-:S02]  /*0b50*/  SHF.L.U32 R14, R14, 0x17, RZ ;  /* 0x000000170e0e7819 */ /* 0x000fc400000006ff */
[----:B------:R-:W-:Y:S01]  /*0b60*/  FFMA.SAT R23, R21, R8, 0.5 ;  /* 0x3f00000015177423 */ /* 0x000fe20000002008 */
[----:B------:R-:W-:Y:S01]  /*0b70*/  FFMA R24, R27, 1.4426950216293334961, -R24 ;  /* 0x3fb8aa3b1b187823 */ /* 0x000fe20000000818 */
[----:B------:R-:W2:Y:S01]  /*0b80*/  MUFU.EX2 R17, R25 ;  /* 0x0000001900117308 */ /* 0x000ea20000000800 */
[----:B------:R-:W-:Y:S01]  /*0b90*/  SHF.L.U32 R16, R16, 0x17, RZ ;  /* 0x0000001710107819 */ /* 0x000fe200000006ff */
[-C--:B------:R-:W-:Y:S01]  /*0ba0*/  FFMA.RM R8, R23, R0.reuse, 12582913 ;  /* 0x4b40000117087423 */ /* 0x080fe20000004000 */
[----:B------:R-:W-:Y:S01]  /*0bb0*/  FFMA R27, R27, 1.925963033500011079e-08, R24 ;  /* 0x32a570601b1b7823 */ /* 0x000fe20000000018 */
[----:B------:R-:W-:Y:S01]  /*0bc0*/  FFMA.RM R0, R29, R0, 12582913 ;  /* 0x4b4000011d007423 */ /* 0x000fe20000004000 */
[----:B------:R-:W-:Y:S01]  /*0bd0*/  SHF.L.U32 R23, R6, 0x17, RZ ;  /* 0x0000001706177819 */ /* 0x000fe200000006ff */
[C---:B------:R-:W-:Y:S01]  /*0be0*/  FADD R24, R8.reuse, -12583039 ;  /* 0xcb40007f08187421 */ /* 0x040fe20000000000 */
[----:B------:R-:W-:Y:S01]  /*0bf0*/  SHF.L.U32 R8, R8, 0x17, RZ ;  /* 0x0000001708087819 */ /* 0x000fe200000006ff */
[C---:B------:R-:W-:Y:S01]  /*0c00*/  FADD R26, R0.reuse, -12583039 ;  /* 0xcb40007f001a7421 */ /* 0x040fe20000000000 */
[----:B------:R-:W3:Y:S01]  /*0c10*/  MUFU.EX2 R20, R22 ;  /* 0x0000001600147308 */ /* 0x000ee20000000800 */
[----:B------:R-:W-:Y:S01]  /*0c20*/  FFMA R24, R21, 1.4426950216293334961, -R24 ;  /* 0x3fb8aa3b15187823 */ /* 0x000fe20000000818 */
[----:B0-----:R-:W-:Y:S01]  /*0c30*/  FFMA R19, R23, R19, R12 ;  /* 0x0000001317137223 */ /* 0x001fe2000000000c */
[----:B------:R-:W-:Y:S01]  /*0c40*/  FFMA R26, R15, 1.4426950216293334961, -R26 ;  /* 0x3fb8aa3b0f1a7823 */ /* 0x000fe2000000081a */
[----:B------:R-:W-:Y:S01]  /*0c50*/  SHF.L.U32 R0, R0, 0x17, RZ ;  /* 0x0000001700007819 */ /* 0x000fe200000006ff */
[----:B------:R-:W-:Y:S01]  /*0c60*/  FFMA R12, R21, 1.925963033500011079e-08, R24 ;  /* 0x32a57060150c7823 */ /* 0x000fe20000000018 */
[----:B------:R-:W-:Y:S01]  /*0c70*/  SHF.L.U32 R24, R13, 0x17, RZ ;  /* 0x000000170d187819 */ /* 0x000fe200000006ff */
[----:B------:R-:W-:Y:S01]  /*0c80*/  FFMA R26, R15, 1.925963033500011079e-08, R26 ;  /* 0x32a570600f1a7823 */ /* 0x000fe2000000001a */
[----:B------:R-:W0:Y:S03]  /*0c90*/  MUFU.EX2 R6, R27 ;  /* 0x0000001b00067308 */ /* 0x000e260000000800 */
[----:B-1----:R-:W-:-:S04]  /*0ca0*/  FFMA R18, R24, R18, R19 ;  /* 0x0000001218127223 */ /* 0x002fc80000000013 */
[----:B--2---:R-:W-:Y:S01]  /*0cb0*/  FFMA R11, R11, R17, R18 ;  /* 0x000000110b0b7223 */ /* 0x004fe20000000012 */
[----:B------:R-:W1:Y:S03]  /*0cc0*/  MUFU.EX2 R12, R12 ;  /* 0x0000000c000c7308 */ /* 0x000e660000000800 */
[----:B---3--:R-:W-:-:S05]  /*0cd0*/  FFMA R11, R14, R20, R11 ;  /* 0x000000140e0b7223 */ /* 0x008fca000000000b */
[----:B------:R-:W2:Y:S01]  /*0ce0*/  MUFU.EX2 R26, R26 ;  /* 0x0000001a001a7308 */ /* 0x000ea20000000800 */
[----:B0-----:R-:W-:-:S04]  /*0cf0*/  FFMA R11, R16, R6, R11 ;  /* 0x00000006100b7223 */ /* 0x001fc8000000000b */
[----:B-1----:R-:W-:-:S04]  /*0d00*/  FFMA R11, R8, R12, R11 ;  /* 0x0000000c080b7223 */ /* 0x002fc8000000000b */
[----:B--2---:R-:W-:Y:S01]  /*0d10*/  FFMA R11, R0, R26, R11 ;  /* 0x0000001a000b7223 */ /* 0x004fe2000000000b */
[----:B------:R-:W-:Y:S06]  /*0d20*/  BRA.U UP1, `(.L_x_8) ;  /* 0xfffffff901a47547 */ /* 0x000fec000b83ffff */
.L_x_7:
        /* <DEDUP_REMOVED lines=8> */
[----:B------:R-:W3:Y:S04]  /*0db0*/  LDG.E R15, desc[UR8][R12.64+0x4] ;  /* 0x000004080c0f7981 */ /* 0x000ee8000c1e1900 */
[----:B------:R-:W4:Y:S04]  /*0dc0*/  LDG.E R19, desc[UR8][R12.64+0x8] ;  /* 0x000008080c137981 */ /* 0x000f28000c1e1900 */
[----:B------:R-:W5:Y:S01]  /*0dd0*/  LDG.E R21, desc[UR8][R12.64+0xc] ;  /* 0x00000c080c157981 */ /* 0x000f62000c1e1900 */
[----:B------:R-:W-:Y:S01]  /*0de0*/  HFMA2 R16, -RZ, RZ, 0.96630859375, -0.0022525787353515625 ;  /* 0x3bbb989dff107431 */ /* 0x000fe200000001ff */
[----:B------:R-:W-:-:S02]  /*0df0*/  MOV R8, 0x437c0000 ;  /* 0x437c000000087802 */ /* 0x000fc40000000f00 */
[----:B------:R-:W-:Y:S01]  /*0e00*/  IADD3 R7, PT, PT, R7, 0x4, RZ ;  /* 0x0000000407077810 */ /* 0x000fe20007ffe0ff */
[----:B--2---:R-:W-:-:S04]  /*0e10*/  FADD R6, R5, -R10 ;  /* 0x8000000a05067221 */ /* 0x004fc80000000000 */
[----:B------:R-:W-:Y:S01]  /*0e20*/  FFMA.SAT R5, R6, R16, 0.5 ;  /* 0x3f00000006057423 */ /* 0x000fe20000002010 */
[----:B---3--:R-:W-:-:S03]  /*0e30*/  FADD R14, R15, -R10 ;  /* 0x8000000a0f0e7221 */ /* 0x008fc60000000000 */
[----:B------:R-:W-:Y:S01]  /*0e40*/  FFMA.RM R0, R5, R8, 12582913 ;  /* 0x4b40000105007423 */ /* 0x000fe20000004008 */
[----:B------:R-:W-:Y:S01]  /*0e50*/  FFMA.SAT R17, R14, R16, 0.5 ;  /* 0x3f0000000e117423 */ /* 0x000fe20000002010 */
[--C-:B----4-:R-:W-:Y:S02]  /*0e60*/  FADD R5, R19, -R10.reuse ;  /* 0x8000000a13057221 */ /* 0x110fe40000000000 */
[----:B------:R-:W-:Y:S01]  /*0e70*/  FADD R15, R0, -12583039 ;  /* 0xcb40007f000f7421 */ /* 0x000fe20000000000 */
[----:B------:R-:W-:Y:S01]  /*0e80*/  FFMA.RM R4, R17, R8, 12582913 ;  /* 0x4b40000111047423 */ /* 0x000fe20000004008 */
[----:B------:R-:W-:Y:S01]  /*0e90*/  FFMA.SAT R17, R5, R16, 0.5 ;  /* 0x3f00000005117423 */ /* 0x000fe20000002010 */
[----:B-----5:R-:W-:Y:S01]  /*0ea0*/  FADD R21, R21, -R10 ;  /* 0x8000000a15157221 */ /* 0x020fe20000000000 */
[----:B------:R-:W-:Y:S01]  /*0eb0*/  FFMA R15, R6, 1.4426950216293334961, -R15 ;  /* 0x3fb8aa3b060f7823 */ /* 0x000fe2000000080f */
[----:B------:R-:W-:Y:S01]  /*0ec0*/  FADD R13, R4, -12583039 ;  /* 0xcb40007f040d7421 */ /* 0x000fe20000000000 */
[----:B------:R-:W-:-:S02]  /*0ed0*/  SHF.L.U32 R0, R0, 0x17, RZ ;  /* 0x0000001700007819 */ /* 0x000fc400000006ff */
[----:B------:R-:W-:Y:S01]  /*0ee0*/  FFMA R12, R6, 1.925963033500011079e-08, R15 ;  /* 0x32a57060060c7823 */ /* 0x000fe2000000000f */
[----:B------:R-:W-:Y:S01]  /*0ef0*/  FFMA.RM R6, R17, R8, 12582913 ;  /* 0x4b40000111067423 */ /* 0x000fe20000004008 */
[----:B------:R-:W-:Y:S01]  /*0f00*/  FFMA.SAT R15, R21, R16, 0.5 ;  /* 0x3f000000150f7423 */ /* 0x000fe20000002010 */
[----:B------:R-:W-:Y:S02]  /*0f10*/  FFMA R13, R14, 1.4426950216293334961, -R13 ;  /* 0x3fb8aa3b0e0d7823 */ /* 0x000fe4000000080d */
[----:B------:R-:W-:Y:S01]  /*0f20*/  FADD R16, R6, -12583039 ;  /* 0xcb40007f06107421 */ /* 0x000fe20000000000 */
[----:B------:R-:W-:Y:S01]  /*0f30*/  FFMA.RM R15, R15, R8, 12582913 ;  /* 0x4b4000010f0f7423 */ /* 0x000fe20000004008 */
[----:B------:R-:W-:Y:S01]  /*0f40*/  FFMA R13, R14, 1.925963033500011079e-08, R13 ;  /* 0x32a570600e0d7823 */ /* 0x000fe2000000000d */
[----:B------:R-:W0:Y:S01]  /*0f50*/  MUFU.EX2 R12, R12 ;  /* 0x0000000c000c7308 */ /* 0x000e220000000800 */
[----:B------:R-:W-:Y:S01]  /*0f60*/  FFMA R16, R5, 1.4426950216293334961, -R16 ;  /* 0x3fb8aa3b05107823 */ /* 0x000fe20000000810 */
[----:B------:R-:W-:-:S03]  /*0f70*/  FADD R8, R15, -12583039 ;  /* 0xcb40007f0f087421 */ /* 0x000fc60000000000 */
[----:B------:R-:W-:Y:S01]  /*0f80*/  FFMA R16, R5, 1.925963033500011079e-08, R16 ;  /* 0x32a5706005107823 */ /* 0x000fe20000000010 */
[----:B------:R-:W-:Y:S01]  /*0f90*/  FFMA R8, R21, 1.4426950216293334961, -R8 ;  /* 0x3fb8aa3b15087823 */ /* 0x000fe20000000808 */
[----:B------:R-:W-:Y:S01]  /*0fa0*/  SHF.L.U32 R5, R4, 0x17, RZ ;  /* 0x0000001704057819 */ /* 0x000fe200000006ff */
[----:B------:R-:W1:Y:S01]  /*0fb0*/  MUFU.EX2 R13, R13 ;  /* 0x0000000d000d7308 */ /* 0x000e620000000800 */
[----:B------:R-:W-:Y:S01]  /*0fc0*/  SHF.L.U32 R4, R15, 0x17, RZ ;  /* 0x000000170f047819 */ /* 0x000fe200000006ff */
[----:B------:R-:W-:-:S06]  /*0fd0*/  FFMA R8, R21, 1.925963033500011079e-08, R8 ;  /* 0x32a5706015087823 */ /* 0x000fcc0000000008 */
[----:B------:R-:W2:Y:S01]  /*0fe0*/  MUFU.EX2 R16, R16 ;  /* 0x0000001000107308 */ /* 0x000ea20000000800 */
[----:B0-----:R-:W-:Y:S01]  /*0ff0*/  FFMA R0, R0, R12, R11 ;  /* 0x0000000c00007223 */ /* 0x001fe2000000000b */
[----:B------:R-:W-:-:S06]  /*1000*/  SHF.L.U32 R11, R6, 0x17, RZ ;  /* 0x00000017060b7819 */ /* 0x000fcc00000006ff */
[----:B------:R-:W0:Y:S01]  /*1010*/  MUFU.EX2 R8, R8 ;  /* 0x0000000800087308 */ /* 0x000e220000000800 */
[----:B-1----:R-:W-:-:S04]  /*1020*/  FFMA R0, R5, R13, R0 ;  /* 0x0000000d05007223 */ /* 0x002fc80000000000 */
[----:B--2---:R-:W-:-:S04]  /*1030*/  FFMA R11, R11, R16, R0 ;  /* 0x000000100b0b7223 */ /* 0x004fc80000000000 */
[----:B0-----:R-:W-:-:S07]  /*1040*/  FFMA R11, R4, R8, R11 ;  /* 0x00000008040b7223 */ /* 0x001fce000000000b */
.L_x_9:
[----:B------:R-:W-:Y:S05]  /*1050*/  BRA.U !UP1, `(.L_x_6) ;  /* 0x0000000109a87547 */ /* 0x000fea000b800000 */
[----:B------:R-:W-:Y:S02]  /*1060*/  UISETP.NE.AND UP0, UPT, UR5, 0x1, UPT ;  /* 0x000000010500788c */ /* 0x000fe4000bf05270 */
[----:B------:R-:W-:-:S04]  /*1070*/  ULOP3.LUT UR4, UR4, 0x1, URZ, 0xc0, !UPT ;  /* 0x0000000104047892 */ /* 0x000fc8000f8ec0ff */
[----:B------:R-:W-:-:S03]  /*1080*/  UISETP.NE.U32.AND UP1, UPT, UR4, 0x1, UPT ;  /* 0x000000010400788c */ /* 0x000fc6000bf25070 */
[----:B------:R-:W-:Y:S08]  /*1090*/  BRA.U !UP0, `(.L_x_10) ;  /* 0x0000000108607547 */ /* 0x000ff0000b800000 */
[----:B------:R-:W-:-:S05]  /*10a0*/  IMAD.WIDE.U32 R4, R7, 0x4, R2 ;  /* 0x0000000407047825 */ /* 0x000fca00078e0002 */
[----:B------:R-:W2:Y:S04]  /*10b0*/  LDG.E R13, desc[UR8][R4.64] ;  /* 0x00000008040d7981 */ /* 0x000ea8000c1e1900 */
[----:B------:R-:W3:Y:S01]  /*10c0*/  LDG.E R17, desc[UR8][R4.64+0x4] ;  /* 0x0000040804117981 */ /* 0x000ee2000c1e1900 */
[----:B------:R-:W-:Y:S01]  /*10d0*/  HFMA2 R0, -RZ, RZ, 0.96630859375, -0.0022525787353515625 ;  /* 0x3bbb989dff007431 */ /* 0x000fe200000001ff */
[----:B------:R-:W-:Y:S02]  /*10e0*/  MOV R15, 0x437c0000 ;  /* 0x437c0000000f7802 */ /* 0x000fe40000000f00 */
[----:B------:R-:W-:Y:S01]  /*10f0*/  IADD3 R7, PT, PT, R7, 0x2, RZ ;  /* 0x0000000207077810 */ /* 0x000fe20007ffe0ff */
[----:B--2---:R-:W-:-:S04]  /*1100*/  FADD R13, R13, -R10 ;  /* 0x8000000a0d0d7221 */ /* 0x004fc80000000000 */
[----:B------:R-:W-:Y:S01]  /*1110*/  FFMA.SAT R6, R13, R0, 0.5 ;  /* 0x3f0000000d067423 */ /* 0x000fe20000002000 */
[----:B---3--:R-:W-:-:S03]  /*1120*/  FADD R17, R17, -R10 ;  /* 0x8000000a11117221 */ /* 0x008fc60000000000 */
[----:B------:R-:W-:Y:S01]  /*1130*/  FFMA.RM R6, R6, R15, 12582913 ;  /* 0x4b40000106067423 */ /* 0x000fe2000000400f */
[----:B------:R-:W-:-:S03]  /*1140*/  FFMA.SAT R8, R17, R0, 0.5 ;  /* 0x3f00000011087423 */ /* 0x000fc60000002000 */
[----:B------:R-:W-:Y:S01]  /*1150*/  FADD R0, R6, -12583039 ;  /* 0xcb40007f06007421 */ /* 0x000fe20000000000 */
[----:B------:R-:W-:Y:S01]  /*1160*/  FFMA.RM R8, R8, R15, 12582913 ;  /* 0x4b40000108087423 */ /* 0x000fe2000000400f */
[----:B------:R-:W-:Y:S02]  /*1170*/  SHF.L.U32 R6, R6, 0x17, RZ ;  /* 0x0000001706067819 */ /* 0x000fe400000006ff */
[C---:B------:R-:W-:Y:S01]  /*1180*/  FFMA R0, R13.reuse, 1.4426950216293334961, -R0 ;  /* 0x3fb8aa3b0d007823 */ /* 0x040fe20000000800 */
[C---:B------:R-:W-:Y:S01]  /*1190*/  FADD R4, R8.reuse, -12583039 ;  /* 0xcb40007f08047421 */ /* 0x040fe20000000000 */
[----:B------:R-:W-:Y:S02]  /*11a0*/  SHF.L.U32 R5, R8, 0x17, RZ ;  /* 0x0000001708057819 */ /* 0x000fe400000006ff */
[----:B------:R-:W-:Y:S01]  /*11b0*/  FFMA R0, R13, 1.925963033500011079e-08, R0 ;  /* 0x32a570600d007823 */ /* 0x000fe20000000000 */
[----:B------:R-:W-:-:S04]  /*11c0*/  FFMA R4, R17, 1.4426950216293334961, -R4 ;  /* 0x3fb8aa3b11047823 */ /* 0x000fc80000000804 */
[----:B------:R-:W-:Y:S01]  /*11d0*/  FFMA R4, R17, 1.925963033500011079e-08, R4 ;  /* 0x32a5706011047823 */ /* 0x000fe20000000004 */
[----:B------:R-:W0:Y:S08]  /*11e0*/  MUFU.EX2 R0, R0 ;  /* 0x0000000000007308 */ /* 0x000e300000000800 */
[----:B------:R-:W1:Y:S01]  /*11f0*/  MUFU.EX2 R4, R4 ;  /* 0x0000000400047308 */ /* 0x000e620000000800 */
[----:B0-----:R-:W-:-:S04]  /*1200*/  FFMA R6, R6, R0, R11 ;  /* 0x0000000006067223 */ /* 0x001fc8000000000b */
[----:B-1----:R-:W-:-:S07]  /*1210*/  FFMA R11, R5, R4, R6 ;  /* 0x00000004050b7223 */ /* 0x002fce0000000006 */
.L_x_10:
[----:B------:R-:W-:Y:S05]  /*1220*/  BRA.U UP1, `(.L_x_6) ;  /* 0x0000000101347547 */ /* 0x000fea000b800000 */
[----:B------:R-:W-:-:S06]  /*1230*/  IMAD.WIDE.U32 R4, R7, 0x4, R2 ;  /* 0x0000000407047825 */ /* 0x000fcc00078e0002 */
[----:B------:R-:W2:Y:S01]  /*1240*/  LDG.E R5, desc[UR8][R4.64] ;  /* 0x0000000804057981 */ /* 0x000ea2000c1e1900 */
[----:B------:R-:W-:Y:S01]  /*1250*/  HFMA2 R7, -RZ, RZ, 0.96630859375, -0.0022525787353515625 ;  /* 0x3bbb989dff077431 */ /* 0x000fe200000001ff */
[----:B------:R-:W-:Y:S01]  /*1260*/  MOV R13, 0x437c0000 ;  /* 0x437c0000000d7802 */ /* 0x000fe20000000f00 */
[----:B--2---:R-:W-:-:S04]  /*1270*/  FADD R0, R5, -R10 ;  /* 0x8000000a05007221 */ /* 0x004fc80000000000 */
[----:B------:R-:W-:-:S04]  /*1280*/  FFMA.SAT R6, R0, R7, 0.5 ;  /* 0x3f00000000067423 */ /* 0x000fc80000002007 */
[----:B------:R-:W-:-:S04]  /*1290*/  FFMA.RM R6, R6, R13, 12582913 ;  /* 0x4b40000106067423 */ /* 0x000fc8000000400d */
[C---:B------:R-:W-:Y:S01]  /*12a0*/  FADD R7, R6.reuse, -12583039 ;  /* 0xcb40007f06077421 */ /* 0x040fe20000000000 */
[----:B------:R-:W-:-:S03]  /*12b0*/  SHF.L.U32 R6, R6, 0x17, RZ ;  /* 0x0000001706067819 */ /* 0x000fc600000006ff */
[----:B------:R-:W-:-:S04]  /*12c0*/  FFMA R7, R0, 1.4426950216293334961, -R7 ;  /* 0x3fb8aa3b00077823 */ /* 0x000fc80000000807 */
[----:B------:R-:W-:-:S06]  /*12d0*/  FFMA R7, R0, 1.925963033500011079e-08, R7 ;  /* 0x32a5706000077823 */ /* 0x000fcc0000000007 */
[----:B------:R-:W0:Y:S02]  /*12e0*/  MUFU.EX2 R7, R7 ;  /* 0x0000000700077308 */ /* 0x000e240000000800 */
[----:B0-----:R-:W-:-:S07]  /*12f0*/  FFMA R11, R6, R7, R11 ;  /* 0x00000007060b7223 */ /* 0x001fce000000000b */
.L_x_6:
[----:B------:R-:W0:Y:S02]  /*1300*/  LDC R0, c[0x0][0x394] ;  /* 0x0000e500ff007b82 */ /* 0x000e240000000800 */
[----:B0-----:R-:W-:-:S13]  /*1310*/  ISETP.GE.AND P0, PT, R0, 0x1, PT ;  /* 0x000000010000780c */ /* 0x001fda0003f06270 */
[----:B------:R-:W-:Y:S05]  /*1320*/  @!P0 EXIT ;  /* 0x000000000000894d */ /* 0x000fea0003800000 */
[C---:B------:R-:W-:Y:S01]  /*1330*/  ISETP.GE.U32.AND P0, PT, R0.reuse, 0x8, PT ;  /* 0x000000080000780c */ /* 0x040fe20003f06070 */
[----:B------:R-:W-:Y:S01]  /*1340*/  HFMA2 R12, -RZ, RZ, 0, 0 ;  /* 0x00000000ff0c7431 */ /* 0x000fe200000001ff */
[----:B------:R-:W-:-:S11]  /*1350*/  LOP3.LUT R22, R0, 0x7, RZ, 0xc0, !PT ;  /* 0x0000000700167812 */ /* 0x000fd600078ec0ff */
[----:B------:R-:W-:Y:S05]  /*1360*/  @!P0 BRA `(.L_x_11) ;  /* 0x0000000c00808947 */ /* 0x000fea0003800000 */
[----:B------:R-:W0:Y:S01]  /*1370*/  LDCU.64 UR4, c[0x0][0x388] ;  /* 0x00007100ff0477ac */ /* 0x000e220008000a00 */
[----:B------:R-:W-:Y:S02]  /*1380*/  IADD3 R4, P0, PT, R2, 0x10, RZ ;  /* 0x0000001002047810 */ /* 0x000fe40007f1e0ff */
[----:B------:R-:W-:Y:S02]  /*1390*/  LOP3.LUT R12, R0, 0x7ffffff8, RZ, 0xc0, !PT ;  /* 0x7ffffff8000c7812 */ /* 0x000fe400078ec0ff */
[----:B------:R-:W-:Y:S02]  /*13a0*/  MOV R21, R9 ;  /* 0x0000000900157202 */ /* 0x000fe40000000f00 */
[----:B------:R-:W-:Y:S02]  /*13b0*/  IADD3.X R5, PT, PT, RZ, R3, RZ, P0, !PT ;  /* 0x00000003ff057210 */ /* 0x000fe400007fe4ff */
[----:B------:R-:W-:Y:S01]  /*13c0*/  IADD3 R20, PT, PT, -R12, RZ, RZ ;  /* 0x000000ff0c147210 */ /* 0x000fe20007ffe1ff */
[----:B0-----:R-:W-:-:S04]  /*13d0*/  UIADD3 UR4, UP0, UPT, UR4, 0x10, URZ ;  /* 0x0000001004047890 */ /* 0x001fc8000ff1e0ff */
[----:B------:R-:W-:-:S12]  /*13e0*/  UIADD3.X UR5, UPT, UPT, URZ, UR5, URZ, UP0, !UPT ;  /* 0x00000005ff057290 */ /* 0x000fd800087fe4ff */
.L_x_28:
[----:B0-----:R-:W2:Y:S01]  /*13f0*/  LDG.E R7, desc[UR8][R4.64+-0x10] ;  /* 0xfffff00804077981 */ /* 0x001ea2000c1e1900 */
[----:B------:R-:W-:Y:S01]  /*1400*/  HFMA2 R13, -RZ, RZ, 3.7421875, 0 ;  /* 0x437c0000ff0d7431 */ /* 0x000fe200000001ff */
[----:B------:R-:W-:Y:S01]  /*1410*/  MOV R0, 0x3bbb989d ;  /* 0x3bbb989d00007802 */ /* 0x000fe20000000f00 */
[----:B------:R-:W0:Y:S01]  /*1420*/  MUFU.RCP R14, R11 ;  /* 0x0000000b000e7308 */ /* 0x000e220000001000 */
[----:B------:R-:W-:Y:S01]  /*1430*/  IADD3 R20, PT, PT, R20, 0x8, RZ ;  /* 0x0000000814147810 */ /* 0x000fe20007ffe0ff */
[----:B------:R-:W-:Y:S03]  /*1440*/  BSSY.RECONVERGENT B2, `(.L_x_12) ;  /* 0x0000017000027945 */ /* 0x000fe60003800200 */
[----:B------:R-:W-:Y:S01]  /*1450*/  ISETP.NE.AND P2, PT, R20, RZ, PT ;  /* 0x000000ff1400720c */ /* 0x000fe20003f45270 */
[----:B--2---:R-:W-:-:S04]  /*1460*/  FADD R7, R7, -R10 ;  /* 0x8000000a07077221 */ /* 0x004fc80000000000 */
[----:B------:R-:W-:-:S04]  /*1470*/  FFMA.SAT R0, R7, R0, 0.5 ;  /* 0x3f00000007007423 */ /* 0x000fc80000002000 */
[----:B------:R-:W-:Y:S01]  /*1480*/  FFMA.RM R0, R0, R13, 12582913 ;  /* 0x4b40000100007423 */ /* 0x000fe2000000400d */
[----:B0-----:R-:W-:-:S03]  /*1490*/  FFMA R13, R14, -R11, 1 ;  /* 0x3f8000000e0d7423 */ /* 0x001fc6000000080b */
[C---:B------:R-:W-:Y:S01]  /*14a0*/  FADD R6, R0.reuse, -12583039 ;  /* 0xcb40007f00067421 */ /* 0x040fe20000000000 */
[----:B------:R-:W-:Y:S01]  /*14b0*/  SHF.L.U32 R0, R0, 0x17, RZ ;  /* 0x0000001700007819 */ /* 0x000fe200000006ff */
[----:B------:R-:W-:Y:S02]  /*14c0*/  FFMA R13, R14, R13, R14 ;  /* 0x0000000d0e0d7223 */ /* 0x000fe4000000000e */
[----:B------:R-:W-:-:S04]  /*14d0*/  FFMA R6, R7, 1.4426950216293334961, -R6 ;  /* 0x3fb8aa3b07067823 */ /* 0x000fc80000000806 */
[----:B------:R-:W-:Y:S01]  /*14e0*/  FFMA R8, R7, 1.925963033500011079e-08, R6 ;  /* 0x32a5706007087823 */ /* 0x000fe20000000006 */
[----:B------:R-:W-:-:S03]  /*14f0*/  MOV R6, UR4 ;  /* 0x0000000400067c02 */ /* 0x000fc60008000f00 */
[----:B------:R-:W0:Y:S02]  /*1500*/  MUFU.EX2 R7, R8 ;  /* 0x0000000800077308 */ /* 0x000e240000000800 */
[----:B0-----:R-:W-:Y:S01]  /*1510*/  FMUL R0, R0, R7 ;  /* 0x0000000700007220 */ /* 0x001fe20000400000 */
[----:B------:R-:W-:-:S05]  /*1520*/  MOV R7, UR5 ;  /* 0x0000000500077c02 */ /* 0x000fca0008000f00 */
[----:B------:R-:W0:Y:S01]  /*1530*/  FCHK P0, R0, R11 ;  /* 0x0000000b00007302 */ /* 0x000e220000000000 */
[----:B------:R-:W-:Y:S01]  /*1540*/  FFMA R14, R0, R13, RZ ;  /* 0x0000000d000e7223 */ /* 0x000fe200000000ff */
[----:B------:R-:W-:-:S04]  /*1550*/  IMAD.WIDE R6, R21, 0x4, R6 ;  /* 0x0000000415067825 */ /* 0x000fc800078e0206 */
[----:B------:R-:W-:-:S04]  /*1560*/  FFMA R8, R14, -R11, R0 ;  /* 0x8000000b0e087223 */ /* 0x000fc80000000000 */
[----:B------:R-:W-:Y:S01]  /*1570*/  FFMA R13, R13, R8, R14 ;  /* 0x000000080d0d7223 */ /* 0x000fe2000000000e */
[----:B0-----:R-:W-:Y:S06]  /*1580*/  @!P0 BRA `(.L_x_13) ;  /* 0x0000000000088947 */ /* 0x001fec0003800000 */
[----:B------:R-:W-:-:S07]  /*1590*/  MOV R8, 0x15b0 ;  /* 0x000015b000087802 */ /* 0x000fce0000000f00 */
[----:B------:R-:W-:Y:S05]  /*15a0*/  CALL.REL.NOINC `($__internal_0_$__cuda_sm3x_div_rn_noftz_f32_slowpath) ;  /* 0x0000001800487944 */ /* 0x000fea0003c00000 */
.L_x_13:
[----:B------:R-:W-:Y:S05]  /*15b0*/  BSYNC.RECONVERGENT B2 ;  /* 0x0000000000027941 */ /* 0x000fea0003800200 */
.L_x_12:
[----:B------:R0:W-:Y:S04]  /*15c0*/  STG.E desc[UR8][R6.64+-0x10], R13 ;  /* 0xfffff00d06007986 */ /* 0x0001e8000c101908 */
[----:B------:R-:W2:Y:S01]  /*15d0*/  LDG.E R15, desc[UR8][R4.64+-0xc] ;  /* 0xfffff408040f7981 */ /* 0x000ea2000c1e1900 */
[----:B------:R-:W-:Y:S01]  /*15e0*/  HFMA2 R17, -RZ, RZ, 3.7421875, 0 ;  /* 0x437c0000ff117431 */ /* 0x000fe200000001ff */
[----:B------:R-:W-:Y:S01]  /*15f0*/  MOV R0, 0x3bbb989d ;  /* 0x3bbb989d00007802 */ /* 0x000fe20000000f00 */
[----:B------:R-:W1:Y:S01]  /*1600*/  MUFU.RCP R14, R11 ;  /* 0x0000000b000e7308 */ /* 0x000e620000001000 */
[----:B------:R-:W-:Y:S01]  /*1610*/  BSSY.RECONVERGENT B2, `(.L_x_14) ;  /* 0x0000014000027945 */ /* 0x000fe20003800200 */
[----:B--2---:R-:W-:-:S04]  /*1620*/  FADD R15, R15, -R10 ;  /* 0x8000000a0f0f7221 */ /* 0x004fc80000000000 */
[----:B------:R-:W-:-:S04]  /*1630*/  FFMA.SAT R0, R15, R0, 0.5 ;  /* 0x3f0000000f007423 */ /* 0x000fc80000002000 */
[----:B------:R-:W-:-:S04]  /*1640*/  FFMA.RM R0, R0, R17, 12582913 ;  /* 0x4b40000100007423 */ /* 0x000fc80000004011 */
[C---:B------:R-:W-:Y:S01]  /*1650*/  FADD R8, R0.reuse, -12583039 ;  /* 0xcb40007f00087421 */ /* 0x040fe20000000000 */
[----:B------:R-:W-:-:S03]  /*1660*/  SHF.L.U32 R0, R0, 0x17, RZ ;  /* 0x0000001700007819 */ /* 0x000fc600000006ff */
[----:B------:R-:W-:-:S04]  /*1670*/  FFMA R8, R15, 1.4426950216293334961, -R8 ;  /* 0x3fb8aa3b0f087823 */ /* 0x000fc80000000808 */
[----:B------:R-:W-:Y:S01]  /*1680*/  FFMA R8, R15, 1.925963033500011079e-08, R8 ;  /* 0x32a570600f087823 */ /* 0x000fe20000000008 */
[----:B-1----:R-:W-:-:S03]  /*1690*/  FFMA R15, R14, -R11, 1 ;  /* 0x3f8000000e0f7423 */ /* 0x002fc6000000080b */
[----:B0-----:R-:W0:Y:S02]  /*16a0*/  MUFU.EX2 R13, R8 ;  /* 0x00000008000d7308 */ /* 0x001e240000000800 */
[----:B0-----:R-:W-:Y:S01]  /*16b0*/  FMUL R16, R0, R13 ;  /* 0x0000000d00107220 */ /* 0x001fe20000400000 */
[----:B------:R-:W-:-:S05]  /*16c0*/  FFMA R0, R14, R15, R14 ;  /* 0x0000000f0e007223 */ /* 0x000fca000000000e */
[----:B------:R-:W0:Y:S01]  /*16d0*/  FCHK P0, R16, R11 ;  /* 0x0000000b10007302 */ /* 0x000e220000000000 */
[----:B------:R-:W-:-:S04]  /*16e0*/  FFMA R13, R0, R16, RZ ;  /* 0x00000010000d7223 */ /* 0x000fc800000000ff */
[----:B------:R-:W-:-:S04]  /*16f0*/  FFMA R14, R13, -R11, R16 ;  /* 0x8000000b0d0e7223 */ /* 0x000fc80000000010 */
[----:B------:R-:W-:Y:S01]  /*1700*/  FFMA R13, R0, R14, R13 ;  /* 0x0000000e000d7223 */ /* 0x000fe2000000000d */
[----:B0-----:R-:W-:Y:S06]  /*1710*/  @!P0 BRA `(.L_x_15) ;  /* 0x00000000000c8947 */ /* 0x001fec0003800000 */
[----:B------:R-:W-:Y:S02]  /*1720*/  MOV R0, R16 ;  /* 0x0000001000007202 */ /* 0x000fe40000000f00 */
[----:B------:R-:W-:-:S07]  /*1730*/  MOV R8, 0x1750 ;  /* 0x0000175000087802 */ /* 0x000fce0000000f00 */
[----:B------:R-:W-:Y:S05]  /*1740*/  CALL.REL.NOINC `($__internal_0_$__cuda_sm3x_div_rn_noftz_f32_slowpath) ;  /* 0x0000001400e07944 */ /* 0x000fea0003c00000 */
.L_x_15:
[----:B------:R-:W-:Y:S05]  /*1750*/  BSYNC.RECONVERGENT B2 ;  /* 0x0000000000027941 */ /* 0x000fea0003800200 */
.L_x_14:
        /* <DEDUP_REMOVED lines=25> */
.L_x_17:
[----:B------:R-:W-:Y:S05]  /*18f0*/  BSYNC.RECONVERGENT B2 ;  /* 0x0000000000027941 */ /* 0x000fea0003800200 */
.L_x_16:
        /* <DEDUP_REMOVED lines=25> */
.L_x_19:
[----:B------:R-:W-:Y:S05]  /*1a90*/  BSYNC.RECONVERGENT B2 ;  /* 0x0000000000027941 */ /* 0x000fea0003800200 */
.L_x_18:
        /* <DEDUP_REMOVED lines=25> */
.L_x_21:
[----:B------:R-:W-:Y:S05]  /*1c30*/  BSYNC.RECONVERGENT B2 ;  /* 0x0000000000027941 */ /* 0x000fea0003800200 */
.L_x_20:
        /* <DEDUP_REMOVED lines=25> */
.L_x_23:
[----:B------:R-:W-:Y:S05]  /*1dd0*/  BSYNC.RECONVERGENT B2 ;  /* 0x0000000000027941 */ /* 0x000fea0003800200 */
.L_x_22:
        /* <DEDUP_REMOVED lines=25> */
.L_x_25:
[----:B------:R-:W-:Y:S05]  /*1f70*/  BSYNC.RECONVERGENT B2 ;  /* 0x0000000000027941 */ /* 0x000fea0003800200 */
.L_x_24:
        /* <DEDUP_REMOVED lines=25> */
.L_x_27:
[----:B------:R-:W-:Y:S05]  /*2110*/  BSYNC.RECONVERGENT B2 ;  /* 0x0000000000027941 */ /* 0x000fea0003800200 */
.L_x_26:
[----:B------:R0:W-:Y:S01]  /*2120*/  STG.E desc[UR8][R6.64+0xc], R13 ;  /* 0x00000c0d06007986 */ /* 0x0001e2000c101908 */
[----:B------:R-:W-:Y:S02]  /*2130*/  IADD3 R4, P0, PT, R4, 0x20, RZ ;  /* 0x0000002004047810 */ /* 0x000fe40007f1e0ff */
[----:B------:R-:W-:Y:S02]  /*2140*/  IADD3 R21, PT, PT, R21, 0x8, RZ ;  /* 0x0000000815157810 */ /* 0x000fe40007ffe0ff */
[----:B------:R-:W-:Y:S01]  /*2150*/  IADD3.X R5, PT, PT, RZ, R5, RZ, P0, !PT ;  /* 0x00000005ff057210 */ /* 0x000fe200007fe4ff */
[----:B------:R-:W-:Y:S08]  /*2160*/  @P2 BRA `(.L_x_28) ;  /* 0xfffffff000a02947 */ /* 0x000ff0000383ffff */
.L_x_11:
[----:B------:R-:W-:-:S13]  /*2170*/  ISETP.NE.AND P0, PT, R22, RZ, PT ;  /* 0x000000ff1600720c */ /* 0x000fda0003f05270 */
[----:B------:R-:W-:Y:S05]  /*2180*/  @!P0 EXIT ;  /* 0x000000000000894d */ /* 0x000fea0003800000 */
[----:B------:R-:W1:Y:S01]  /*2190*/  LDCU UR4, c[0x0][0x394] ;  /* 0x00007280ff0477ac */ /* 0x000e620008000800 */
[----:B------:R-:W-:Y:S01]  /*21a0*/  ISETP.GE.U32.AND P0, PT, R22, 0x4, PT ;  /* 0x000000041600780c */ /* 0x000fe20003f06070 */
[----:B-1----:R-:W-:-:S12]  /*21b0*/  ULOP3.LUT UR4, UR4, 0x3, URZ, 0xc0, !UPT ;  /* 0x0000000304047892 */ /* 0x002fd8000f8ec0ff */
[----:B------:R-:W-:Y:S05]  /*21c0*/  @!P0 BRA `(.L_x_29) ;  /* 0x0000000400b88947 */ /* 0x000fea0003800000 */
[----:B------:R-:W-:-:S05]  /*21d0*/  IMAD.WIDE.U32 R4, R12, 0x4, R2 ;  /* 0x000000040c047825 */ /* 0x000fca00078e0002 */
[----:B0-----:R-:W2:Y:S01]  /*21e0*/  LDG.E R7, desc[UR8][R4.64] ;  /* 0x0000000804077981 */ /* 0x001ea2000c1e1900 */
[----:B------:R-:W-:Y:S01]  /*21f0*/  HFMA2 R13, -RZ, RZ, 3.7421875, 0 ;  /* 0x437c0000ff0d7431 */ /* 0x000fe200000001ff */
[----:B------:R-:W-:Y:S01]  /*2200*/  MOV R0, 0x3bbb989d ;  /* 0x3bbb989d00007802 */ /* 0x000fe20000000f00 */
[----:B------:R-:W0:Y:S01]  /*2210*/  MUFU.RCP R8, R11 ;  /* 0x0000000b00087308 */ /* 0x000e220000001000 */
[----:B------:R-:W-:Y:S01]  /*2220*/  BSSY.RECONVERGENT B2, `(.L_x_30) ;  /* 0x0000014000027945 */ /* 0x000fe20003800200 */
[----:B--2---:R-:W-:-:S04]  /*2230*/  FADD R7, R7, -R10 ;  /* 0x8000000a07077221 */ /* 0x004fc80000000000 */
[----:B------:R-:W-:-:S04]  /*2240*/  FFMA.SAT R0, R7, R0, 0.5 ;  /* 0x3f00000007007423 */ /* 0x000fc80000002000 */
[----:B------:R-:W-:Y:S01]  /*2250*/  FFMA.RM R0, R0, R13, 12582913 ;  /* 0x4b40000100007423 */ /* 0x000fe2000000400d */
[----:B0-----:R-:W-:-:S03]  /*2260*/  FFMA R13, R8, -R11, 1 ;  /* 0x3f800000080d7423 */ /* 0x001fc6000000080b */
[C---:B------:R-:W-:Y:S01]  /*2270*/  FADD R6, R0.reuse, -12583039 ;  /* 0xcb40007f00067421 */ /* 0x040fe20000000000 */
[----:B------:R-:W-:-:S03]  /*2280*/  SHF.L.U32 R0, R0, 0x17, RZ ;  /* 0x0000001700007819 */ /* 0x000fc600000006ff */
[----:B------:R-:W-:-:S04]  /*2290*/  FFMA R6, R7, 1.4426950216293334961, -R6 ;  /* 0x3fb8aa3b07067823 */ /* 0x000fc80000000806 */
[----:B------:R-:W-:-:S04]  /*22a0*/  FFMA R6, R7, 1.925963033500011079e-08, R6 ;  /* 0x32a5706007067823 */ /* 0x000fc80000000006 */
[----:B------:R-:W0:Y:S02]  /*22b0*/  MUFU.EX2 R7, R6 ;  /* 0x0000000600077308 */ /* 0x000e240000000800 */
        /* <DEDUP_REMOVED lines=10> */
.L_x_31:
[----:B------:R-:W-:Y:S05]  /*2360*/  BSYNC.RECONVERGENT B2 ;  /* 0x0000000000027941 */ /* 0x000fea0003800200 */
.L_x_30:
[----:B------:R-:W0:Y:S01]  /*2370*/  LDC.64 R6, c[0x0][0x388] ;  /* 0x0000e200ff067b82 */ /* 0x000e220000000a00 */
[----:B------:R-:W-:-:S05]  /*2380*/  IADD3 R15, PT, PT, R9, R12, RZ ;  /* 0x0000000c090f7210 */ /* 0x000fca0007ffe0ff */
[----:B0-----:R-:W-:-:S05]  /*2390*/  IMAD.WIDE R6, R15, 0x4, R6 ;  /* 0x000000040f067825 */ /* 0x001fca00078e0206 */
        /* <DEDUP_REMOVED lines=25> */
.L_x_33:
[----:B------:R-:W-:Y:S05]  /*2530*/  BSYNC.RECONVERGENT B2 ;  /* 0x0000000000027941 */ /* 0x000fea0003800200 */
.L_x_32:
        /* <DEDUP_REMOVED lines=25> */
.L_x_35:
[----:B------:R-:W-:Y:S05]  /*26d0*/  BSYNC.RECONVERGENT B2 ;  /* 0x0000000000027941 */ /* 0x000fea0003800200 */
.L_x_34:
[----:B------:R0:W-:Y:S04]  /*26e0*/  STG.E desc[UR8][R6.64+0x8], R13 ;  /* 0x0000080d06007986 */ /* 0x0001e8000c101908 */
[----:B------:R-:W2:Y:S01]  /*26f0*/  LDG.E R5, desc[UR8][R4.64+0xc] ;  /* 0x00000c0804057981 */ /* 0x000ea2000c1e1900 */
[----:B------:R-:W-:Y:S01]  /*2700*/  HFMA2 R17, -RZ, RZ, 3.7421875, 0 ;  /* 0x437c0000ff117431 */ /* 0x000fe200000001ff */
[----:B------:R-:W-:Y:S01]  /*2710*/  MOV R15, 0x3bbb989d ;  /* 0x3bbb989d000f7802 */ /* 0x000fe20000000f00 */
[----:B------:R-:W1:Y:S01]  /*2720*/  MUFU.RCP R14, R11 ;  /* 0x0000000b000e7308 */ /* 0x000e620000001000 */
[----:B------:R-:W-:Y:S01]  /*2730*/  BSSY.RECONVERGENT B2, `(.L_x_36) ;  /* 0x0000015000027945 */ /* 0x000fe20003800200 */
[----:B--2---:R-:W-:Y:S01]  /*2740*/  FADD R0, R5, -R10 ;  /* 0x8000000a05007221 */ /* 0x004fe20000000000 */
[----:B-1----:R-:W-:-:S03]  /*2750*/  FFMA R5, R14, -R11, 1 ;  /* 0x3f8000000e057423 */ /* 0x002fc6000000080b */
[----:B------:R-:W-:-:S04]  /*2760*/  FFMA.SAT R8, R0, R15, 0.5 ;  /* 0x3f00000000087423 */ /* 0x000fc8000000200f */
[----:B------:R-:W-:-:S04]  /*2770*/  FFMA.RM R8, R8, R17, 12582913 ;  /* 0x4b40000108087423 */ /* 0x000fc80000004011 */
[C---:B------:R-:W-:Y:S01]  /*2780*/  FADD R15, R8.reuse, -12583039 ;  /* 0xcb40007f080f7421 */ /* 0x040fe20000000000 */
[----:B------:R-:W-:-:S03]  /*2790*/  SHF.L.U32 R8, R8, 0x17, RZ ;  /* 0x0000001708087819 */ /* 0x000fc600000006ff */
[----:B------:R-:W-:-:S04]  /*27a0*/  FFMA R15, R0, 1.4426950216293334961, -R15 ;  /* 0x3fb8aa3b000f7823 */ /* 0x000fc8000000080f */
[----:B------:R-:W-:Y:S01]  /*27b0*/  FFMA R15, R0, 1.925963033500011079e-08, R15 ;  /* 0x32a57060000f7823 */ /* 0x000fe2000000000f */
[----:B------:R-:W-:-:S05]  /*27c0*/  FFMA R0, R14, R5, R14 ;  /* 0x000000050e007223 */ /* 0x000fca000000000e */
[----:B------:R-:W0:Y:S02]  /*27d0*/  MUFU.EX2 R15, R15 ;  /* 0x0000000f000f7308 */ /* 0x000e240000000800 */
[----:B0-----:R-:W-:-:S06]  /*27e0*/  FMUL R13, R8, R15 ;  /* 0x0000000f080d7220 */ /* 0x001fcc0000400000 */
        /* <DEDUP_REMOVED lines=8> */
[----:B------:R-:W-:-:S07]  /*2870*/  MOV R5, R13 ;  /* 0x0000000d00057202 */ /* 0x000fce0000000f00 */
.L_x_37:
[----:B------:R-:W-:Y:S05]  /*2880*/  BSYNC.RECONVERGENT B2 ;  /* 0x0000000000027941 */ /* 0x000fea0003800200 */
.L_x_36:
[----:B------:R1:W-:Y:S01]  /*2890*/  STG.E desc[UR8][R6.64+0xc], R5 ;  /* 0x00000c0506007986 */ /* 0x0003e2000c101908 */
[----:B------:R-:W-:-:S07]  /*28a0*/  IADD3 R12, PT, PT, R12, 0x4, RZ ;  /* 0x000000040c0c7810 */ /* 0x000fce0007ffe0ff */
.L_x_29:
[----:B------:R-:W-:-:S13]  /*28b0*/  ISETP.NE.AND P0, PT, RZ, UR4, PT ;  /* 0x00000004ff007c0c */ /* 0x000fda000bf05270 */
[----:B------:R-:W-:Y:S05]  /*28c0*/  @!P0 EXIT ;  /* 0x000000000000894d */ /* 0x000fea0003800000 */
[----:B------:R-:W-:-:S09]  /*28d0*/  UISETP.NE.AND UP0, UPT, UR4, 0x1, UPT ;  /* 0x000000010400788c */ /* 0x000fd2000bf05270 */
[----:B------:R-:W-:Y:S05]  /*28e0*/  BRA.U !UP0, `(.L_x_38) ;  /* 0x0000000108e87547 */ /* 0x000fea000b800000 */
[----:B-1----:R-:W-:-:S05]  /*28f0*/  IMAD.WIDE.U32 R4, R12, 0x4, R2 ;  /* 0x000000040c047825 */ /* 0x002fca00078e0002 */
[----:B0-----:R-:W2:Y:S01]  /*2900*/  LDG.E R7, desc[UR8][R4.64] ;  /* 0x0000000804077981 */ /* 0x001ea2000c1e1900 */
[----:B------:R-:W-:Y:S01]  /*2910*/  HFMA2 R0, -RZ, RZ, 0.96630859375, -0.0022525787353515625 ;  /* 0x3bbb989dff007431 */ /* 0x000fe200000001ff */
        /* <DEDUP_REMOVED lines=22> */
.L_x_40:
[----:B------:R-:W-:Y:S05]  /*2a80*/  BSYNC.RECONVERGENT B2 ;  /* 0x0000000000027941 */ /* 0x000fea0003800200 */
.L_x_39:
[----:B------:R-:W0:Y:S01]  /*2a90*/  LDC.64 R6, c[0x0][0x388] ;  /* 0x0000e200ff067b82 */ /* 0x000e220000000a00 */
[----:B------:R-:W-:-:S05]  /*2aa0*/  IADD3 R15, PT, PT, R9, R12, RZ ;  /* 0x0000000c090f7210 */ /* 0x000fca0007ffe0ff */
[----:B0-----:R-:W-:-:S05]  /*2ab0*/  IMAD.WIDE R6, R15, 0x4, R6 ;  /* 0x000000040f067825 */ /* 0x001fca00078e0206 */
[----:B------:R0:W-:Y:S04]  /*2ac0*/  STG.E desc[UR8][R6.64], R13 ;  /* 0x0000000d06007986 */ /* 0x0001e8000c101908 */
[----:B------:R-:W2:Y:S01]  /*2ad0*/  LDG.E R5, desc[UR8][R4.64+0x4] ;  /* 0x0000040804057981 */ /* 0x000ea2000c1e1900 */
[----:B------:R-:W-:Y:S01]  /*2ae0*/  HFMA2 R15, -RZ, RZ, 0.96630859375, -0.0022525787353515625 ;  /* 0x3bbb989dff0f7431 */ /* 0x000fe200000001ff */
        /* <DEDUP_REMOVED lines=23> */
.L_x_42:
[----:B------:R-:W-:Y:S05]  /*2c60*/  BSYNC.RECONVERGENT B2 ;  /* 0x0000000000027941 */ /* 0x000fea0003800200 */
.L_x_41:
[----:B------:R2:W-:Y:S01]  /*2c70*/  STG.E desc[UR8][R6.64+0x4], R5 ;  /* 0x0000040506007986 */ /* 0x0005e2000c101908 */
[----:B------:R-:W-:-:S07]  /*2c80*/  IADD3 R12, PT, PT, R12, 0x2, RZ ;  /* 0x000000020c0c7810 */ /* 0x000fce0007ffe0ff */
.L_x_38:
[----:B------:R-:W3:Y:S02]  /*2c90*/  LDC R0, c[0x0][0x394] ;  /* 0x0000e500ff007b82 */ /* 0x000ee40000000800 */
[----:B---3--:R-:W-:-:S04]  /*2ca0*/  LOP3.LUT R0, R0, 0x1, RZ, 0xc0, !PT ;  /* 0x0000000100007812 */ /* 0x008fc800078ec0ff */
[----:B------:R-:W-:-:S13]  /*2cb0*/  ISETP.NE.U32.AND P0, PT, R0, 0x1, PT ;  /* 0x000000010000780c */ /* 0x000fda0003f05070 */
[----:B------:R-:W-:Y:S05]  /*2cc0*/  @P0 EXIT ;  /* 0x000000000000094d */ /* 0x000fea0003800000 */
[----:B------:R-:W-:-:S06]  /*2cd0*/  IMAD.WIDE.U32 R2, R12, 0x4, R2 ;  /* 0x000000040c027825 */ /* 0x000fcc00078e0002 */
[----:B------:R-:W3:Y:S01]  /*2ce0*/  LDG.E R3, desc[UR8][R2.64] ;  /* 0x0000000802037981 */ /* 0x000ee2000c1e1900 */
[----:B-12---:R-:W-:Y:S01]  /*2cf0*/  HFMA2 R5, -RZ, RZ, 0.96630859375, -0.0022525787353515625 ;  /* 0x3bbb989dff057431 */ /* 0x006fe200000001ff */
[----:B0-----:R-:W-:Y:S01]  /*2d00*/  MOV R7, 0x437c0000 ;  /* 0x437c000000077802 */ /* 0x001fe20000000f00 */
[----:B------:R-:W0:Y:S01]  /*2d10*/  MUFU.RCP R4, R11 ;  /* 0x0000000b00047308 */ /* 0x000e220000001000 */
[----:B------:R-:W-:Y:S01]  /*2d20*/  BSSY.RECONVERGENT B2, `(.L_x_43) ;  /* 0x0000015000027945 */ /* 0x000fe20003800200 */
[----:B---3--:R-:W-:Y:S01]  /*2d30*/  FADD R10, R3, -R10 ;  /* 0x8000000a030a7221 */ /* 0x008fe20000000000 */
[----:B0-----:R-:W-:-:S03]  /*2d40*/  FFMA R3, R4, -R11, 1 ;  /* 0x3f80000004037423 */ /* 0x001fc6000000080b */
[----:B------:R-:W-:-:S04]  /*2d50*/  FFMA.SAT R0, R10, R5, 0.5 ;  /* 0x3f0000000a007423 */ /* 0x000fc80000002005 */
[----:B------:R-:W-:-:S04]  /*2d60*/  FFMA.RM R0, R0, R7, 12582913 ;  /* 0x4b40000100007423 */ /* 0x000fc80000004007 */
[C---:B------:R-:W-:Y:S01]  /*2d70*/  FADD R5, R0.reuse, -12583039 ;  /* 0xcb40007f00057421 */ /* 0x040fe20000000000 */
[----:B------:R-:W-:-:S03]  /*2d80*/  SHF.L.U32 R0, R0, 0x17, RZ ;  /* 0x0000001700007819 */ /* 0x000fc600000006ff */
[----:B------:R-:W-:-:S04]  /*2d90*/  FFMA R5, R10, 1.4426950216293334961, -R5 ;  /* 0x3fb8aa3b0a057823 */ /* 0x000fc80000000805 */
[----:B------:R-:W-:-:S06]  /*2da0*/  FFMA R5, R10, 1.925963033500011079e-08, R5 ;  /* 0x32a570600a057823 */ /* 0x000fcc0000000005 */
        /* <DEDUP_REMOVED lines=12> */
.L_x_44:
[----:B------:R-:W-:Y:S05]  /*2e70*/  BSYNC.RECONVERGENT B2 ;  /* 0x0000000000027941 */ /* 0x000fea0003800200 */
.L_x_43:
[----:B------:R-:W0:Y:S01]  /*2e80*/  LDC.64 R2, c[0x0][0x388] ;  /* 0x0000e200ff027b82 */ /* 0x000e220000000a00 */
[----:B------:R-:W-:-:S05]  /*2e90*/  IADD3 R9, PT, PT, R9, R12, RZ ;  /* 0x0000000c09097210 */ /* 0x000fca0007ffe0ff */
[----:B0-----:R-:W-:-:S05]  /*2ea0*/  IMAD.WIDE R2, R9, 0x4, R2 ;  /* 0x0000000409027825 */ /* 0x001fca00078e0202 */
[----:B------:R-:W-:Y:S01]  /*2eb0*/  STG.E desc[UR8][R2.64], R7 ;  /* 0x0000000702007986 */ /* 0x000fe2000c101908 */
[----:B------:R-:W-:Y:S05]  /*2ec0*/  EXIT ;  /* 0x000000000000794d */ /* 0x000fea0003800000 */
        .weak           $__internal_0_$__cuda_sm3x_div_rn_noftz_f32_slowpath
        .type           $__internal_0_$__cuda_sm3x_div_rn_noftz_f32_slowpath,@function
        .size           $__internal_0_$__cuda_sm3x_div_rn_noftz_f32_slowpath,(.L_x_57 - $__internal_0_$__cuda_sm3x_div_rn_noftz_f32_slowpath)
$__internal_0_$__cuda_sm3x_div_rn_noftz_f32_slowpath:
[----:B------:R-:W-:Y:S01]  /*2ed0*/  SHF.R.U32.HI R13, RZ, 0x17, R11 ;  /* 0x00000017ff0d7819 */ /* 0x000fe2000001160b */
[----:B------:R-:W-:Y:S01]  /*2ee0*/  BSSY.RECONVERGENT B0, `(.L_x_45) ;  /* 0x0000065000007945 */ /* 0x000fe20003800200 */
[----:B------:R-:W-:Y:S02]  /*2ef0*/  SHF.R.U32.HI R16, RZ, 0x17, R0 ;  /* 0x00000017ff107819 */ /* 0x000fe40000011600 */
[----:B------:R-:W-:Y:S02]  /*2f00*/  LOP3.LUT R13, R13, 0xff, RZ, 0xc0, !PT ;  /* 0x000000ff0d0d7812 */ /* 0x000fe400078ec0ff */
[----:B------:R-:W-:Y:S02]  /*2f10*/  LOP3.LUT R16, R16, 0xff, RZ, 0xc0, !PT ;  /* 0x000000ff10107812 */ /* 0x000fe400078ec0ff */
[----:B------:R-:W-:Y:S02]  /*2f20*/  IADD3 R15, PT, PT, R13, -0x1, RZ ;  /* 0xffffffff0d0f7810 */ /* 0x000fe40007ffe0ff */
[----:B------:R-:W-:-:S02]  /*2f30*/  IADD3 R14, PT, PT, R16, -0x1, RZ ;  /* 0xffffffff100e7810 */ /* 0x000fc40007ffe0ff */
[----:B------:R-:W-:Y:S02]  /*2f40*/  ISETP.GT.U32.AND P0, PT, R15, 0xfd, PT ;  /* 0x000000fd0f00780c */ /* 0x000fe40003f04070 */
[----:B------:R-:W-:Y:S02]  /*2f50*/  MOV R15, R11 ;  /* 0x0000000b000f7202 */ /* 0x000fe40000000f00 */
[----:B------:R-:W-:-:S13]  /*2f60*/  ISETP.GT.U32.OR P0, PT, R14, 0xfd, P0 ;  /* 0x000000fd0e00780c */ /* 0x000fda0000704470 */
[----:B------:R-:W-:Y:S01]  /*2f70*/  @!P0 MOV R14, RZ ;  /* 0x000000ff000e8202 */ /* 0x000fe20000000f00 */
[----:B------:R-:W-:Y:S06]  /*2f80*/  @!P0 BRA `(.L_x_46) ;  /* 0x0000000000648947 */ /* 0x000fec0003800000 */
[----:B------:R-:W-:Y:S02]  /*2f90*/  FSETP.GTU.FTZ.AND P0, PT, |R0|, +INF , PT ;  /* 0x7f8000000000780b */ /* 0x000fe40003f1c200 */
[----:B------:R-:W-:-:S04]  /*2fa0*/  FSETP.GTU.FTZ.AND P1, PT, |R11|, +INF , PT ;  /* 0x7f8000000b00780b */ /* 0x000fc80003f3c200 */
[----:B------:R-:W-:-:S13]  /*2fb0*/  PLOP3.LUT P0, PT, P0, P1, PT, 0xf8, 0x8f ;  /* 0x00000000008f781c */ /* 0x000fda0000703f70 */
[----:B------:R-:W-:Y:S05]  /*2fc0*/  @P0 BRA `(.L_x_47) ;  /* 0x0000000400540947 */ /* 0x000fea0003800000 */
[----:B------:R-:W-:-:S13]  /*2fd0*/  LOP3.LUT P0, RZ, R15, 0x7fffffff, R0, 0xc8, !PT ;  /* 0x7fffffff0fff7812 */ /* 0x000fda000780c800 */
[----:B------:R-:W-:Y:S05]  /*2fe0*/  @!P0 BRA `(.L_x_48) ;  /* 0x0000000400448947 */ /* 0x000fea0003800000 */
[C---:B------:R-:W-:Y:S02]  /*2ff0*/  FSETP.NEU.FTZ.AND P3, PT, |R0|.reuse, +INF , PT ;  /* 0x7f8000000000780b */ /* 0x040fe40003f7d200 */
[----:B------:R-:W-:Y:S02]  /*3000*/  FSETP.NEU.FTZ.AND P1, PT, |R11|, +INF , PT ;  /* 0x7f8000000b00780b */ /* 0x000fe40003f3d200 */
[----:B------:R-:W-:-:S11]  /*3010*/  FSETP.NEU.FTZ.AND P0, PT, |R0|, +INF , PT ;  /* 0x7f8000000000780b */ /* 0x000fd60003f1d200 */
[----:B------:R-:W-:Y:S05]  /*3020*/  @!P1 BRA !P3, `(.L_x_48) ;  /* 0x0000000400349947 */ /* 0x000fea0005800000 */
[----:B------:R-:W-:-:S04]  /*3030*/  LOP3.LUT P3, RZ, R0, 0x7fffffff, RZ, 0xc0, !PT ;  /* 0x7fffffff00ff7812 */ /* 0x000fc8000786c0ff */
[----:B------:R-:W-:-:S13]  /*3040*/  PLOP3.LUT P1, PT, P1, P3, PT, 0x2f, 0xf2 ;  /* 0x0000000000f2781c */ /* 0x000fda0000f26577 */
[----:B------:R-:W-:Y:S05]  /*3050*/  @P1 BRA `(.L_x_49) ;  /* 0x0000000400201947 */ /* 0x000fea0003800000 */
[----:B------:R-:W-:-:S04]  /*3060*/  LOP3.LUT P1, RZ, R15, 0x7fffffff, RZ, 0xc0, !PT ;  /* 0x7fffffff0fff7812 */ /* 0x000fc8000782c0ff */
[----:B------:R-:W-:-:S13]  /*3070*/  PLOP3.LUT P0, PT, P0, P1, PT, 0x2f, 0xf2 ;  /* 0x0000000000f2781c */ /* 0x000fda0000702577 */
[----:B------:R-:W-:Y:S05]  /*3080*/  @P0 BRA `(.L_x_50) ;  /* 0x0000000400080947 */ /* 0x000fea0003800000 */
[----:B------:R-:W-:-:S04]  /*3090*/  IADD3 R14, PT, PT, R16, -0x1, RZ ;  /* 0xffffffff100e7810 */ /* 0x000fc80007ffe0ff */
[----:B------:R-:W-:Y:S02]  /*30a0*/  ISETP.GE.AND P0, PT, R14, RZ, PT ;  /* 0x000000ff0e00720c */ /* 0x000fe40003f06270 */
[----:B------:R-:W-:-:S04]  /*30b0*/  IADD3 R14, PT, PT, R13, -0x1, RZ ;  /* 0xffffffff0d0e7810 */ /* 0x000fc80007ffe0ff */
[----:B------:R-:W-:-:S07]  /*30c0*/  ISETP.GE.AND P1, PT, R14, RZ, PT ;  /* 0x000000ff0e00720c */ /* 0x000fce0003f26270 */
[----:B------:R-:W-:Y:S01]  /*30d0*/  @P0 MOV R14, RZ ;  /* 0x000000ff000e0202 */ /* 0x000fe20000000f00 */
[----:B------:R-:W-:Y:S01]  /*30e0*/  @!P0 FFMA R0, R0, 1.84467440737095516160e+19, RZ ;  /* 0x5f80000000008823 */ /* 0x000fe200000000ff */
[----:B------:R-:W-:-:S04]  /*30f0*/  @!P0 MOV R14, 0xffffffc0 ;  /* 0xffffffc0000e8802 */ /* 0x000fc80000000f00 */
[----:B------:R-:W-:Y:S01]  /*3100*/  @!P1 FFMA R15, R11, 1.84467440737095516160e+19, RZ ;  /* 0x5f8000000b0f9823 */ /* 0x000fe200000000ff */
[----:B------:R-:W-:-:S07]  /*3110*/  @!P1 IADD3 R14, PT, PT, R14, 0x40, RZ ;  /* 0x000000400e0e9810 */ /* 0x000fce0007ffe0ff */
.L_x_46:
[----:B------:R-:W-:Y:S01]  /*3120*/  LEA R18, R13, 0xc0800000, 0x17 ;  /* 0xc08000000d127811 */ /* 0x000fe200078eb8ff */
[----:B------:R-:W-:Y:S01]  /*3130*/  BSSY.RECONVERGENT B1, `(.L_x_51) ;  /* 0x0000036000017945 */ /* 0x000fe20003800200 */
[----:B------:R-:W-:Y:S02]  /*3140*/  IADD3 R16, PT, PT, R16, -0x7f, RZ ;  /* 0xffffff8110107810 */ /* 0x000fe40007ffe0ff */
[----:B------:R-:W-:-:S03]  /*3150*/  IADD3 R23, PT, PT, -R18, R15, RZ ;  /* 0x0000000f12177210 */ /* 0x000fc60007ffe1ff */
[----:B------:R-:W-:Y:S01]  /*3160*/  IMAD R0, R16, -0x800000, R0 ;  /* 0xff80000010007824 */ /* 0x000fe200078e0200 */
[----:B------:R-:W0:Y:S01]  /*3170*/  MUFU.RCP R18, R23 ;  /* 0x0000001700127308 */ /* 0x000e220000001000 */
[----:B------:R-:W-:-:S04]  /*3180*/  FADD.FTZ R15, -R23, -RZ ;  /* 0x800000ff170f7221 */ /* 0x000fc80000010100 */
[----:B0-----:R-:W-:-:S04]  /*3190*/  FFMA R17, R18, R15, 1 ;  /* 0x3f80000012117423 */ /* 0x001fc8000000000f */
[----:B------:R-:W-:-:S04]  /*31a0*/  FFMA R17, R18, R17, R18 ;  /* 0x0000001112117223 */ /* 0x000fc80000000012 */
[----:B------:R-:W-:-:S04]  /*31b0*/  FFMA R18, R0, R17, RZ ;  /* 0x0000001100127223 */ /* 0x000fc800000000ff */
[----:B------:R-:W-:-:S04]  /*31c0*/  FFMA R19, R15, R18, R0 ;  /* 0x000000120f137223 */ /* 0x000fc80000000000 */
[----:B------:R-:W-:Y:S01]  /*31d0*/  FFMA R18, R17, R19, R18 ;  /* 0x0000001311127223 */ /* 0x000fe20000000012 */
[----:B------:R-:W-:-:S03]  /*31e0*/  IADD3 R19, PT, PT, R16, 0x7f, -R13 ;  /* 0x0000007f10137810 */ /* 0x000fc60007ffe80d */
[----:B------:R-:W-:Y:S01]  /*31f0*/  FFMA R15, R15, R18, R0 ;  /* 0x000000120f0f7223 */ /* 0x000fe20000000000 */
[----:B------:R-:W-:-:S03]  /*3200*/  IADD3 R19, PT, PT, R19, R14, RZ ;  /* 0x0000000e13137210 */ /* 0x000fc60007ffe0ff */
[----:B------:R-:W-:-:S05]  /*3210*/  FFMA R0, R17, R15, R18 ;  /* 0x0000000f11007223 */ /* 0x000fca0000000012 */
[----:B------:R-:W-:-:S04]  /*3220*/  SHF.R.U32.HI R13, RZ, 0x17, R0 ;  /* 0x00000017ff0d7819 */ /* 0x000fc80000011600 */
[----:B------:R-:W-:-:S04]  /*3230*/  LOP3.LUT R14, R13, 0xff, RZ, 0xc0, !PT ;  /* 0x000000ff0d0e7812 */ /* 0x000fc800078ec0ff */
[----:B------:R-:W-:-:S04]  /*3240*/  IADD3 R13, PT, PT, R14, R19, RZ ;  /* 0x000000130e0d7210 */ /* 0x000fc80007ffe0ff */
[----:B------:R-:W-:-:S04]  /*3250*/  IADD3 R14, PT, PT, R13, -0x1, RZ ;  /* 0xffffffff0d0e7810 */ /* 0x000fc80007ffe0ff */
[----:B------:R-:W-:-:S13]  /*3260*/  ISETP.GE.U32.AND P0, PT, R14, 0xfe, PT ;  /* 0x000000fe0e00780c */ /* 0x000fda0003f06070 */
[----:B------:R-:W-:Y:S05]  /*3270*/  @!P0 BRA `(.L_x_52) ;  /* 0x0000000000808947 */ /* 0x000fea0003800000 */
[----:B------:R-:W-:-:S13]  /*3280*/  ISETP.GT.AND P0, PT, R13, 0xfe, PT ;  /* 0x000000fe0d00780c */ /* 0x000fda0003f04270 */
[----:B------:R-:W-:Y:S05]  /*3290*/  @P0 BRA `(.L_x_53) ;  /* 0x00000000006c0947 */ /* 0x000fea0003800000 */
[----:B------:R-:W-:-:S13]  /*32a0*/  ISETP.GE.AND P0, PT, R13, 0x1, PT ;  /* 0x000000010d00780c */ /* 0x000fda0003f06270 */
[----:B------:R-:W-:Y:S05]  /*32b0*/  @P0 BRA `(.L_x_54) ;  /* 0x0000000000740947 */ /* 0x000fea0003800000 */
[----:B------:R-:W-:Y:S02]  /*32c0*/  ISETP.GE.AND P0, PT, R13, -0x18, PT ;  /* 0xffffffe80d00780c */ /* 0x000fe40003f06270 */
[----:B------:R-:W-:-:S11]  /*32d0*/  LOP3.LUT R0, R0, 0x80000000, RZ, 0xc0, !PT ;  /* 0x8000000000007812 */ /* 0x000fd600078ec0ff */
[----:B------:R-:W-:Y:S05]  /*32e0*/  @!P0 BRA `(.L_x_54) ;  /* 0x0000000000688947 */ /* 0x000fea0003800000 */
[CCC-:B------:R-:W-:Y:S01]  /*32f0*/  FFMA.RZ R14, R17.reuse, R15.reuse, R18.reuse ;  /* 0x0000000f110e7223 */ /* 0x1c0fe2000000c012 */
[CCC-:B------:R-:W-:Y:S01]  /*3300*/  FFMA.RP R16, R17.reuse, R15.reuse, R18.reuse ;  /* 0x0000000f11107223 */ /* 0x1c0fe20000008012 */
[----:B------:R-:W-:Y:S01]  /*3310*/  FFMA.RM R15, R17, R15, R18 ;  /* 0x0000000f110f7223 */ /* 0x000fe20000004012 */
[C---:B------:R-:W-:Y:S02]  /*3320*/  IADD3 R17, PT, PT, R13.reuse, 0x20, RZ ;  /* 0x000000200d117810 */ /* 0x040fe40007ffe0ff */
[----:B------:R-:W-:Y:S02]  /*3330*/  LOP3.LUT R14, R14, 0x7fffff, RZ, 0xc0, !PT ;  /* 0x007fffff0e0e7812 */ /* 0x000fe400078ec0ff */
[C---:B------:R-:W-:Y:S02]  /*3340*/  ISETP.NE.AND P3, PT, R13.reuse, RZ, PT ;  /* 0x000000ff0d00720c */ /* 0x040fe40003f65270 */
[----:B------:R-:W-:Y:S02]  /*3350*/  LOP3.LUT R14, R14, 0x800000, RZ, 0xfc, !PT ;  /* 0x008000000e0e7812 */ /* 0x000fe400078efcff */
[----:B------:R-:W-:-:S02]  /*3360*/  ISETP.NE.AND P1, PT, R13, RZ, PT ;  /* 0x000000ff0d00720c */ /* 0x000fc40003f25270 */
[----:B------:R-:W-:Y:S02]  /*3370*/  IADD3 R13, PT, PT, -R13, RZ, RZ ;  /* 0x000000ff0d0d7210 */ /* 0x000fe40007ffe1ff */
[----:B------:R-:W-:Y:S02]  /*3380*/  SHF.L.U32 R17, R14, R17, RZ ;  /* 0x000000110e117219 */ /* 0x000fe400000006ff */
[----:B------:R-:W-:Y:S02]  /*3390*/  FSETP.NEU.FTZ.AND P0, PT, R16, R15, PT ;  /* 0x0000000f1000720b */ /* 0x000fe40003f1d000 */
[----:B------:R-:W-:Y:S02]  /*33a0*/  SEL R13, R13, RZ, P3 ;  /* 0x000000ff0d0d7207 */ /* 0x000fe40001800000 */
[----:B------:R-:W-:Y:S02]  /*33b0*/  ISETP.NE.AND P1, PT, R17, RZ, P1 ;  /* 0x000000ff1100720c */ /* 0x000fe40000f25270 */
[----:B------:R-:W-:-:S02]  /*33c0*/  SHF.R.U32.HI R13, RZ, R13, R14 ;  /* 0x0000000dff0d7219 */ /* 0x000fc4000001160e */
[----:B------:R-:W-:Y:S02]  /*33d0*/  PLOP3.LUT P0, PT, P0, P1, PT, 0xf8, 0x8f ;  /* 0x00000000008f781c */ /* 0x000fe40000703f70 */
[----:B------:R-:W-:Y:S02]  /*33e0*/  SHF.R.U32.HI R15, RZ, 0x1, R13 ;  /* 0x00000001ff0f7819 */ /* 0x000fe4000001160d */
[----:B------:R-:W-:-:S04]  /*33f0*/  SEL R14, RZ, 0x1, !P0 ;  /* 0x00000001ff0e7807 */ /* 0x000fc80004000000 */
[----:B------:R-:W-:-:S04]  /*3400*/  LOP3.LUT R14, R14, 0x1, R15, 0xf8, !PT ;  /* 0x000000010e0e7812 */ /* 0x000fc800078ef80f */
[----:B------:R-:W-:-:S04]  /*3410*/  LOP3.LUT R14, R14, R13, RZ, 0xc0, !PT ;  /* 0x0000000d0e0e7212 */ /* 0x000fc800078ec0ff */
[----:B------:R-:W-:-:S04]  /*3420*/  IADD3 R15, PT, PT, R15, R14, RZ ;  /* 0x0000000e0f0f7210 */ /* 0x000fc80007ffe0ff */
[----:B------:R-:W-:Y:S01]  /*3430*/  LOP3.LUT R0, R15, R0, RZ, 0xfc, !PT ;  /* 0x000000000f007212 */ /* 0x000fe200078efcff */
[----:B------:R-:W-:Y:S06]  /*3440*/  BRA `(.L_x_54) ;  /* 0x0000000000107947 */ /* 0x000fec0003800000 */
.L_x_53:
[----:B------:R-:W-:-:S04]  /*3450*/  LOP3.LUT R0, R0, 0x80000000, RZ, 0xc0, !PT ;  /* 0x8000000000007812 */ /* 0x000fc800078ec0ff */
[----:B------:R-:W-:Y:S01]  /*3460*/  LOP3.LUT R0, R0, 0x7f800000, RZ, 0xfc, !PT ;  /* 0x7f80000000007812 */ /* 0x000fe200078efcff */
[----:B------:R-:W-:Y:S06]  /*3470*/  BRA `(.L_x_54) ;  /* 0x0000000000047947 */ /* 0x000fec0003800000 */
.L_x_52:
[----:B------:R-:W-:-:S07]  /*3480*/  LEA R0, R19, R0, 0x17 ;  /* 0x0000000013007211 */ /* 0x000fce00078eb8ff */
.L_x_54:
[----:B------:R-:W-:Y:S05]  /*3490*/  BSYNC.RECONVERGENT B1 ;  /* 0x0000000000017941 */ /* 0x000fea0003800200 */
.L_x_51:
[----:B------:R-:W-:Y:S05]  /*34a0*/  BRA `(.L_x_55) ;  /* 0x0000000000207947 */ /* 0x000fea0003800000 */
.L_x_50:
[----:B------:R-:W-:-:S04]  /*34b0*/  LOP3.LUT R0, R15, 0x80000000, R0, 0x48, !PT ;  /* 0x800000000f007812 */ /* 0x000fc800078e4800 */
[----:B------:R-:W-:Y:S01]  /*34c0*/  LOP3.LUT R0, R0, 0x7f800000, RZ, 0xfc, !PT ;  /* 0x7f80000000007812 */ /* 0x000fe200078efcff */
[----:B------:R-:W-:Y:S06]  /*34d0*/  BRA `(.L_x_55) ;  /* 0x0000000000147947 */ /* 0x000fec0003800000 */
.L_x_49:
[----:B------:R-:W-:Y:S01]  /*34e0*/  LOP3.LUT R0, R15, 0x80000000, R0, 0x48, !PT ;  /* 0x800000000f007812 */ /* 0x000fe200078e4800 */
[----:B------:R-:W-:Y:S06]  /*34f0*/  BRA `(.L_x_55) ;  /* 0x00000000000c7947 */ /* 0x000fec0003800000 */
.L_x_48:
[----:B------:R-:W0:Y:S01]  /*3500*/  MUFU.RSQ R0, -QNAN ;  /* 0xffc0000000007908 */ /* 0x000e220000001400 */
[----:B------:R-:W-:Y:S05]  /*3510*/  BRA `(.L_x_55) ;  /* 0x0000000000047947 */ /* 0x000fea0003800000 */
.L_x_47:
[----:B------:R-:W-:-:S07]  /*3520*/  FADD.FTZ R0, R0, R11 ;  /* 0x0000000b00007221 */ /* 0x000fce0000010000 */
.L_x_55:
[----:B------:R-:W-:Y:S05]  /*3530*/  BSYNC.RECONVERGENT B0 ;  /* 0x0000000000007941 */ /* 0x000fea0003800200 */
.L_x_45:
[----:B------:R-:W-:Y:S01]  /*3540*/  HFMA2 R15, -RZ, RZ, 0, 0 ;  /* 0x00000000ff0f7431 */ /* 0x000fe200000001ff */
[----:B------:R-:W-:Y:S02]  /*3550*/  MOV R14, R8 ;  /* 0x00000008000e7202 */ /* 0x000fe40000000f00 */
[----:B0-----:R-:W-:Y:S02]  /*3560*/  MOV R13, R0 ;  /* 0x00000000000d7202 */ /* 0x001fe40000000f00 */
[----:B------:R-:W-:Y:S05]  /*3570*/  RET.REL.NODEC R14 `(_Z14softmax_threadPfS_ii) ;  /* 0xffffffc80ea07950 */ /* 0x000fea0003c3ffff */
.L_x_56:
[----:B------:R-:W-:-:S00]  /*3580*/  BRA `(.L_x_56) ;  /* 0xfffffffc00fc7947 */ /* 0x000fc0000383ffff */
[----:B------:R-:W-:-:S00]  /*3590*/  NOP ;  /* 0x0000000000007918 */ /* 0x000fc00000000000 */
        /* <DEDUP_REMOVED lines=14> */
.L_x_57:


//--------------------- .nv.shared.reserved.0     --------------------------
	.section	.nv.shared.reserved.0,"aw",@nobits
	.weak		__nv_reservedSMEM_offset_0_alias
	.size		__nv_reservedSMEM_offset_0_alias, 0, 64
	.other		__nv_reservedSMEM_offset_0_alias,@"STO_CUDA_RESERVED_SHARED STV_DEFAULT"
__nv_reservedSMEM_offset_0_alias:
	.zero		0
	.zero		64


//--------------------- .nv.constant0._Z14softmax_threadPfS_ii --------------------------
	.section	.nv.constant0._Z14softmax_threadPfS_ii,"a",@progbits
	.sectionflags	@""
	.align	4
.nv.constant0._Z14softmax_threadPfS_ii:
	.zero		920


//--------------------- SYMBOLS --------------------------

	.type		.nv.reservedSmem.offset0,@object
	.size		.nv.reservedSmem.offset0,0x4
